//
// Generated by NVIDIA NVVM Compiler
//
// Compiler Build ID: CL-36424714
// Cuda compilation tools, release 13.0, V13.0.88
// Based on NVVM 20.0.0
//

.version 9.0
.target sm_100
.address_size 64

	// .globl	_Z18naiveFloydWarshalliiPi
// _ZZ18naiveFloydWarshalliiPiE7cacheIJ has been demoted
// _ZZ18naiveFloydWarshalliiPiE7cacheIK has been demoted
// _ZZ18naiveFloydWarshalliiPiE7cacheKJ has been demoted
// _ZZ26blockedFloydWarshallPhase1iiPimE6cacheD has been demoted
// _ZZ26blockedFloydWarshallPhase2iiPimE10cacheBaseD has been demoted
// _ZZ26blockedFloydWarshallPhase2iiPimE6cacheD has been demoted
// _ZZ26blockedFloydWarshallPhase3iiPimE13cacheBaseColD has been demoted
// _ZZ26blockedFloydWarshallPhase3iiPimE13cacheBaseRowD has been demoted

.visible .entry _Z18naiveFloydWarshalliiPi(
	.param .u32 _Z18naiveFloydWarshalliiPi_param_0,
	.param .u32 _Z18naiveFloydWarshalliiPi_param_1,
	.param .u64 .ptr .align 1 _Z18naiveFloydWarshalliiPi_param_2
)
{
	.reg .pred 	%p<3>;
	.reg .b32 	%r<36>;
	.reg .b64 	%rd<9>;
	// demoted variable
	.shared .align 4 .b8 _ZZ18naiveFloydWarshalliiPiE7cacheIJ[4096];
	// demoted variable
	.shared .align 4 .b8 _ZZ18naiveFloydWarshalliiPiE7cacheIK[4096];
	// demoted variable
	.shared .align 4 .b8 _ZZ18naiveFloydWarshalliiPiE7cacheKJ[4096];
	ld.param.u32 	%r8, [_Z18naiveFloydWarshalliiPi_param_0];
	ld.param.u32 	%r7, [_Z18naiveFloydWarshalliiPi_param_1];
	ld.param.u64 	%rd2, [_Z18naiveFloydWarshalliiPi_param_2];
	mov.u32 	%r1, %tid.x;
	mov.u32 	%r9, %ctaid.x;
	mov.u32 	%r10, %ntid.x;
	mad.lo.s32 	%r2, %r9, %r10, %r1;
	mov.u32 	%r3, %tid.y;
	mov.u32 	%r11, %ctaid.y;
	mov.u32 	%r12, %ntid.y;
	mad.lo.s32 	%r13, %r11, %r12, %r3;
	max.s32 	%r14, %r2, %r13;
	setp.ge.s32 	%p1, %r14, %r8;
	@%p1 bra 	$L__BB0_3;
	cvta.to.global.u64 	%rd3, %rd2;
	mul.lo.s32 	%r15, %r2, %r8;
	add.s32 	%r16, %r15, %r13;
	add.s32 	%r17, %r15, %r7;
	mad.lo.s32 	%r18, %r7, %r8, %r13;
	mul.wide.s32 	%rd4, %r16, 4;
	add.s64 	%rd1, %rd3, %rd4;
	ld.global.u32 	%r19, [%rd1];
	shl.b32 	%r20, %r1, 7;
	mov.u32 	%r21, _ZZ18naiveFloydWarshalliiPiE7cacheIJ;
	add.s32 	%r22, %r21, %r20;
	shl.b32 	%r23, %r3, 2;
	add.s32 	%r24, %r22, %r23;
	st.shared.u32 	[%r24], %r19;
	mul.wide.s32 	%rd5, %r17, 4;
	add.s64 	%rd6, %rd3, %rd5;
	ld.global.u32 	%r25, [%rd6];
	mov.u32 	%r26, _ZZ18naiveFloydWarshalliiPiE7cacheIK;
	add.s32 	%r27, %r26, %r20;
	add.s32 	%r28, %r27, %r23;
	st.shared.u32 	[%r28], %r25;
	mul.wide.s32 	%rd7, %r18, 4;
	add.s64 	%rd8, %rd3, %rd7;
	ld.global.u32 	%r29, [%rd8];
	mov.u32 	%r30, _ZZ18naiveFloydWarshalliiPiE7cacheKJ;
	add.s32 	%r31, %r30, %r20;
	add.s32 	%r32, %r31, %r23;
	st.shared.u32 	[%r32], %r29;
	bar.sync 	0;
	ld.shared.u32 	%r33, [%r24];
	ld.shared.u32 	%r34, [%r28];
	ld.shared.u32 	%r35, [%r32];
	add.s32 	%r5, %r35, %r34;
	setp.le.s32 	%p2, %r33, %r5;
	@%p2 bra 	$L__BB0_3;
	st.global.u32 	[%rd1], %r5;
$L__BB0_3:
	ret;

}
	// .globl	_Z26blockedFloydWarshallPhase1iiPim
.visible .entry _Z26blockedFloydWarshallPhase1iiPim(
	.param .u32 _Z26blockedFloydWarshallPhase1iiPim_param_0,
	.param .u32 _Z26blockedFloydWarshallPhase1iiPim_param_1,
	.param .u64 .ptr .align 1 _Z26blockedFloydWarshallPhase1iiPim_param_2,
	.param .u64 _Z26blockedFloydWarshallPhase1iiPim_param_3
)
{
	.reg .pred 	%p<4>;
	.reg .b32 	%r<184>;
	.reg .b64 	%rd<5>;
	// demoted variable
	.shared .align 4 .b8 _ZZ26blockedFloydWarshallPhase1iiPimE6cacheD[4096];
	ld.param.u32 	%r7, [_Z26blockedFloydWarshallPhase1iiPim_param_0];
	ld.param.u32 	%r9, [_Z26blockedFloydWarshallPhase1iiPim_param_1];
	ld.param.u64 	%rd2, [_Z26blockedFloydWarshallPhase1iiPim_param_2];
	ld.param.u32 	%r10, [_Z26blockedFloydWarshallPhase1iiPim_param_3];
	cvta.to.global.u64 	%rd3, %rd2;
	mov.u32 	%r1, %tid.x;
	mov.u32 	%r2, %tid.y;
	shl.b32 	%r11, %r9, 5;
	add.s32 	%r12, %r11, %r2;
	add.s32 	%r13, %r11, %r1;
	mad.lo.s32 	%r15, %r12, %r10, %r13;
	max.s32 	%r16, %r12, %r13;
	setp.lt.s32 	%p1, %r16, %r7;
	setp.ge.s32 	%p2, %r16, %r7;
	mul.wide.s32 	%rd4, %r15, 4;
	add.s64 	%rd1, %rd3, %rd4;
	mov.b32 	%r183, 1073741823;
	@%p2 bra 	$L__BB1_2;
	ld.global.u32 	%r183, [%rd1];
$L__BB1_2:
	shl.b32 	%r17, %r2, 7;
	mov.u32 	%r18, _ZZ26blockedFloydWarshallPhase1iiPimE6cacheD;
	add.s32 	%r19, %r18, %r17;
	shl.b32 	%r20, %r1, 2;
	add.s32 	%r5, %r19, %r20;
	st.shared.u32 	[%r5], %r183;
	bar.sync 	0;
	add.s32 	%r21, %r18, %r20;
	ld.shared.u32 	%r22, [%r5];
	ld.shared.u32 	%r23, [%r19];
	ld.shared.u32 	%r24, [%r21];
	add.s32 	%r25, %r24, %r23;
	min.s32 	%r26, %r22, %r25;
	st.shared.u32 	[%r5], %r26;
	bar.sync 	0;
	ld.shared.u32 	%r27, [%r5];
	ld.shared.u32 	%r28, [%r19+4];
	ld.shared.u32 	%r29, [%r21+128];
	add.s32 	%r30, %r29, %r28;
	min.s32 	%r31, %r27, %r30;
	st.shared.u32 	[%r5], %r31;
	bar.sync 	0;
	ld.shared.u32 	%r32, [%r5];
	ld.shared.u32 	%r33, [%r19+8];
	ld.shared.u32 	%r34, [%r21+256];
	add.s32 	%r35, %r34, %r33;
	min.s32 	%r36, %r32, %r35;
	st.shared.u32 	[%r5], %r36;
	bar.sync 	0;
	ld.shared.u32 	%r37, [%r5];
	ld.shared.u32 	%r38, [%r19+12];
	ld.shared.u32 	%r39, [%r21+384];
	add.s32 	%r40, %r39, %r38;
	min.s32 	%r41, %r37, %r40;
	st.shared.u32 	[%r5], %r41;
	bar.sync 	0;
	ld.shared.u32 	%r42, [%r5];
	ld.shared.u32 	%r43, [%r19+16];
	ld.shared.u32 	%r44, [%r21+512];
	add.s32 	%r45, %r44, %r43;
	min.s32 	%r46, %r42, %r45;
	st.shared.u32 	[%r5], %r46;
	bar.sync 	0;
	ld.shared.u32 	%r47, [%r5];
	ld.shared.u32 	%r48, [%r19+20];
	ld.shared.u32 	%r49, [%r21+640];
	add.s32 	%r50, %r49, %r48;
	min.s32 	%r51, %r47, %r50;
	st.shared.u32 	[%r5], %r51;
	bar.sync 	0;
	ld.shared.u32 	%r52, [%r5];
	ld.shared.u32 	%r53, [%r19+24];
	ld.shared.u32 	%r54, [%r21+768];
	add.s32 	%r55, %r54, %r53;
	min.s32 	%r56, %r52, %r55;
	st.shared.u32 	[%r5], %r56;
	bar.sync 	0;
	ld.shared.u32 	%r57, [%r5];
	ld.shared.u32 	%r58, [%r19+28];
	ld.shared.u32 	%r59, [%r21+896];
	add.s32 	%r60, %r59, %r58;
	min.s32 	%r61, %r57, %r60;
	st.shared.u32 	[%r5], %r61;
	bar.sync 	0;
	ld.shared.u32 	%r62, [%r5];
	ld.shared.u32 	%r63, [%r19+32];
	ld.shared.u32 	%r64, [%r21+1024];
	add.s32 	%r65, %r64, %r63;
	min.s32 	%r66, %r62, %r65;
	st.shared.u32 	[%r5], %r66;
	bar.sync 	0;
	ld.shared.u32 	%r67, [%r5];
	ld.shared.u32 	%r68, [%r19+36];
	ld.shared.u32 	%r69, [%r21+1152];
	add.s32 	%r70, %r69, %r68;
	min.s32 	%r71, %r67, %r70;
	st.shared.u32 	[%r5], %r71;
	bar.sync 	0;
	ld.shared.u32 	%r72, [%r5];
	ld.shared.u32 	%r73, [%r19+40];
	ld.shared.u32 	%r74, [%r21+1280];
	add.s32 	%r75, %r74, %r73;
	min.s32 	%r76, %r72, %r75;
	st.shared.u32 	[%r5], %r76;
	bar.sync 	0;
	ld.shared.u32 	%r77, [%r5];
	ld.shared.u32 	%r78, [%r19+44];
	ld.shared.u32 	%r79, [%r21+1408];
	add.s32 	%r80, %r79, %r78;
	min.s32 	%r81, %r77, %r80;
	st.shared.u32 	[%r5], %r81;
	bar.sync 	0;
	ld.shared.u32 	%r82, [%r5];
	ld.shared.u32 	%r83, [%r19+48];
	ld.shared.u32 	%r84, [%r21+1536];
	add.s32 	%r85, %r84, %r83;
	min.s32 	%r86, %r82, %r85;
	st.shared.u32 	[%r5], %r86;
	bar.sync 	0;
	ld.shared.u32 	%r87, [%r5];
	ld.shared.u32 	%r88, [%r19+52];
	ld.shared.u32 	%r89, [%r21+1664];
	add.s32 	%r90, %r89, %r88;
	min.s32 	%r91, %r87, %r90;
	st.shared.u32 	[%r5], %r91;
	bar.sync 	0;
	ld.shared.u32 	%r92, [%r5];
	ld.shared.u32 	%r93, [%r19+56];
	ld.shared.u32 	%r94, [%r21+1792];
	add.s32 	%r95, %r94, %r93;
	min.s32 	%r96, %r92, %r95;
	st.shared.u32 	[%r5], %r96;
	bar.sync 	0;
	ld.shared.u32 	%r97, [%r5];
	ld.shared.u32 	%r98, [%r19+60];
	ld.shared.u32 	%r99, [%r21+1920];
	add.s32 	%r100, %r99, %r98;
	min.s32 	%r101, %r97, %r100;
	st.shared.u32 	[%r5], %r101;
	bar.sync 	0;
	ld.shared.u32 	%r102, [%r5];
	ld.shared.u32 	%r103, [%r19+64];
	ld.shared.u32 	%r104, [%r21+2048];
	add.s32 	%r105, %r104, %r103;
	min.s32 	%r106, %r102, %r105;
	st.shared.u32 	[%r5], %r106;
	bar.sync 	0;
	ld.shared.u32 	%r107, [%r5];
	ld.shared.u32 	%r108, [%r19+68];
	ld.shared.u32 	%r109, [%r21+2176];
	add.s32 	%r110, %r109, %r108;
	min.s32 	%r111, %r107, %r110;
	st.shared.u32 	[%r5], %r111;
	bar.sync 	0;
	ld.shared.u32 	%r112, [%r5];
	ld.shared.u32 	%r113, [%r19+72];
	ld.shared.u32 	%r114, [%r21+2304];
	add.s32 	%r115, %r114, %r113;
	min.s32 	%r116, %r112, %r115;
	st.shared.u32 	[%r5], %r116;
	bar.sync 	0;
	ld.shared.u32 	%r117, [%r5];
	ld.shared.u32 	%r118, [%r19+76];
	ld.shared.u32 	%r119, [%r21+2432];
	add.s32 	%r120, %r119, %r118;
	min.s32 	%r121, %r117, %r120;
	st.shared.u32 	[%r5], %r121;
	bar.sync 	0;
	ld.shared.u32 	%r122, [%r5];
	ld.shared.u32 	%r123, [%r19+80];
	ld.shared.u32 	%r124, [%r21+2560];
	add.s32 	%r125, %r124, %r123;
	min.s32 	%r126, %r122, %r125;
	st.shared.u32 	[%r5], %r126;
	bar.sync 	0;
	ld.shared.u32 	%r127, [%r5];
	ld.shared.u32 	%r128, [%r19+84];
	ld.shared.u32 	%r129, [%r21+2688];
	add.s32 	%r130, %r129, %r128;
	min.s32 	%r131, %r127, %r130;
	st.shared.u32 	[%r5], %r131;
	bar.sync 	0;
	ld.shared.u32 	%r132, [%r5];
	ld.shared.u32 	%r133, [%r19+88];
	ld.shared.u32 	%r134, [%r21+2816];
	add.s32 	%r135, %r134, %r133;
	min.s32 	%r136, %r132, %r135;
	st.shared.u32 	[%r5], %r136;
	bar.sync 	0;
	ld.shared.u32 	%r137, [%r5];
	ld.shared.u32 	%r138, [%r19+92];
	ld.shared.u32 	%r139, [%r21+2944];
	add.s32 	%r140, %r139, %r138;
	min.s32 	%r141, %r137, %r140;
	st.shared.u32 	[%r5], %r141;
	bar.sync 	0;
	ld.shared.u32 	%r142, [%r5];
	ld.shared.u32 	%r143, [%r19+96];
	ld.shared.u32 	%r144, [%r21+3072];
	add.s32 	%r145, %r144, %r143;
	min.s32 	%r146, %r142, %r145;
	st.shared.u32 	[%r5], %r146;
	bar.sync 	0;
	ld.shared.u32 	%r147, [%r5];
	ld.shared.u32 	%r148, [%r19+100];
	ld.shared.u32 	%r149, [%r21+3200];
	add.s32 	%r150, %r149, %r148;
	min.s32 	%r151, %r147, %r150;
	st.shared.u32 	[%r5], %r151;
	bar.sync 	0;
	ld.shared.u32 	%r152, [%r5];
	ld.shared.u32 	%r153, [%r19+104];
	ld.shared.u32 	%r154, [%r21+3328];
	add.s32 	%r155, %r154, %r153;
	min.s32 	%r156, %r152, %r155;
	st.shared.u32 	[%r5], %r156;
	bar.sync 	0;
	ld.shared.u32 	%r157, [%r5];
	ld.shared.u32 	%r158, [%r19+108];
	ld.shared.u32 	%r159, [%r21+3456];
	add.s32 	%r160, %r159, %r158;
	min.s32 	%r161, %r157, %r160;
	st.shared.u32 	[%r5], %r161;
	bar.sync 	0;
	ld.shared.u32 	%r162, [%r5];
	ld.shared.u32 	%r163, [%r19+112];
	ld.shared.u32 	%r164, [%r21+3584];
	add.s32 	%r165, %r164, %r163;
	min.s32 	%r166, %r162, %r165;
	st.shared.u32 	[%r5], %r166;
	bar.sync 	0;
	ld.shared.u32 	%r167, [%r5];
	ld.shared.u32 	%r168, [%r19+116];
	ld.shared.u32 	%r169, [%r21+3712];
	add.s32 	%r170, %r169, %r168;
	min.s32 	%r171, %r167, %r170;
	st.shared.u32 	[%r5], %r171;
	bar.sync 	0;
	ld.shared.u32 	%r172, [%r5];
	ld.shared.u32 	%r173, [%r19+120];
	ld.shared.u32 	%r174, [%r21+3840];
	add.s32 	%r175, %r174, %r173;
	min.s32 	%r176, %r172, %r175;
	st.shared.u32 	[%r5], %r176;
	bar.sync 	0;
	ld.shared.u32 	%r177, [%r5];
	ld.shared.u32 	%r178, [%r19+124];
	ld.shared.u32 	%r179, [%r21+3968];
	add.s32 	%r180, %r179, %r178;
	min.s32 	%r181, %r177, %r180;
	st.shared.u32 	[%r5], %r181;
	bar.sync 	0;
	not.pred 	%p3, %p1;
	@%p3 bra 	$L__BB1_4;
	ld.shared.u32 	%r182, [%r5];
	st.global.u32 	[%rd1], %r182;
$L__BB1_4:
	ret;

}
	// .globl	_Z26blockedFloydWarshallPhase2iiPim
.visible .entry _Z26blockedFloydWarshallPhase2iiPim(
	.param .u32 _Z26blockedFloydWarshallPhase2iiPim_param_0,
	.param .u32 _Z26blockedFloydWarshallPhase2iiPim_param_1,
	.param .u64 .ptr .align 1 _Z26blockedFloydWarshallPhase2iiPim_param_2,
	.param .u64 _Z26blockedFloydWarshallPhase2iiPim_param_3
)
{
	.reg .pred 	%p<8>;
	.reg .b32 	%r<368>;
	.reg .b64 	%rd<8>;
	// demoted variable
	.shared .align 4 .b8 _ZZ26blockedFloydWarshallPhase2iiPimE10cacheBaseD[4096];
	// demoted variable
	.shared .align 4 .b8 _ZZ26blockedFloydWarshallPhase2iiPimE6cacheD[4096];
	ld.param.u32 	%r14, [_Z26blockedFloydWarshallPhase2iiPim_param_0];
	ld.param.u32 	%r15, [_Z26blockedFloydWarshallPhase2iiPim_param_1];
	ld.param.u64 	%rd4, [_Z26blockedFloydWarshallPhase2iiPim_param_2];
	ld.param.u64 	%rd3, [_Z26blockedFloydWarshallPhase2iiPim_param_3];
	cvta.to.global.u64 	%rd1, %rd4;
	mov.u32 	%r1, %ctaid.x;
	setp.eq.s32 	%p2, %r1, %r15;
	@%p2 bra 	$L__BB2_10;
	mov.u32 	%r2, %tid.x;
	mov.u32 	%r3, %tid.y;
	mov.u32 	%r4, %ctaid.y;
	shl.b32 	%r17, %r15, 5;
	add.s32 	%r5, %r17, %r3;
	add.s32 	%r18, %r17, %r2;
	max.s32 	%r19, %r5, %r18;
	setp.ge.s32 	%p3, %r19, %r14;
	mov.b32 	%r366, 1073741823;
	@%p3 bra 	$L__BB2_3;
	cvt.u32.u64 	%r20, %rd3;
	mad.lo.s32 	%r21, %r5, %r20, %r18;
	mul.wide.s32 	%rd5, %r21, 4;
	add.s64 	%rd6, %rd1, %rd5;
	ld.global.u32 	%r366, [%rd6];
$L__BB2_3:
	setp.eq.s32 	%p4, %r4, 0;
	shl.b32 	%r23, %r3, 7;
	mov.u32 	%r24, _ZZ26blockedFloydWarshallPhase2iiPimE10cacheBaseD;
	add.s32 	%r9, %r24, %r23;
	shl.b32 	%r25, %r2, 2;
	add.s32 	%r26, %r9, %r25;
	st.shared.u32 	[%r26], %r366;
	shl.b32 	%r27, %r1, 5;
	add.s32 	%r28, %r27, %r2;
	add.s32 	%r29, %r27, %r3;
	selp.b32 	%r30, %r5, %r29, %p4;
	selp.b32 	%r31, %r28, %r18, %p4;
	cvt.u32.u64 	%r33, %rd3;
	mad.lo.s32 	%r34, %r30, %r33, %r31;
	max.s32 	%r35, %r30, %r31;
	setp.lt.s32 	%p1, %r35, %r14;
	setp.ge.s32 	%p5, %r35, %r14;
	mul.wide.s32 	%rd7, %r34, 4;
	add.s64 	%rd2, %rd1, %rd7;
	mov.b32 	%r367, 1073741823;
	@%p5 bra 	$L__BB2_5;
	ld.global.u32 	%r367, [%rd2];
$L__BB2_5:
	setp.ne.s32 	%p6, %r4, 0;
	mov.u32 	%r37, _ZZ26blockedFloydWarshallPhase2iiPimE6cacheD;
	add.s32 	%r12, %r37, %r23;
	add.s32 	%r13, %r12, %r25;
	st.shared.u32 	[%r13], %r367;
	bar.sync 	0;
	@%p6 bra 	$L__BB2_7;
	add.s32 	%r204, %r37, %r25;
	ld.shared.u32 	%r205, [%r13];
	ld.shared.u32 	%r206, [%r9];
	ld.shared.u32 	%r207, [%r204];
	add.s32 	%r208, %r207, %r206;
	min.s32 	%r209, %r205, %r208;
	st.shared.u32 	[%r13], %r209;
	bar.sync 	0;
	ld.shared.u32 	%r210, [%r13];
	ld.shared.u32 	%r211, [%r9+4];
	ld.shared.u32 	%r212, [%r204+128];
	add.s32 	%r213, %r212, %r211;
	min.s32 	%r214, %r210, %r213;
	st.shared.u32 	[%r13], %r214;
	bar.sync 	0;
	ld.shared.u32 	%r215, [%r13];
	ld.shared.u32 	%r216, [%r9+8];
	ld.shared.u32 	%r217, [%r204+256];
	add.s32 	%r218, %r217, %r216;
	min.s32 	%r219, %r215, %r218;
	st.shared.u32 	[%r13], %r219;
	bar.sync 	0;
	ld.shared.u32 	%r220, [%r13];
	ld.shared.u32 	%r221, [%r9+12];
	ld.shared.u32 	%r222, [%r204+384];
	add.s32 	%r223, %r222, %r221;
	min.s32 	%r224, %r220, %r223;
	st.shared.u32 	[%r13], %r224;
	bar.sync 	0;
	ld.shared.u32 	%r225, [%r13];
	ld.shared.u32 	%r226, [%r9+16];
	ld.shared.u32 	%r227, [%r204+512];
	add.s32 	%r228, %r227, %r226;
	min.s32 	%r229, %r225, %r228;
	st.shared.u32 	[%r13], %r229;
	bar.sync 	0;
	ld.shared.u32 	%r230, [%r13];
	ld.shared.u32 	%r231, [%r9+20];
	ld.shared.u32 	%r232, [%r204+640];
	add.s32 	%r233, %r232, %r231;
	min.s32 	%r234, %r230, %r233;
	st.shared.u32 	[%r13], %r234;
	bar.sync 	0;
	ld.shared.u32 	%r235, [%r13];
	ld.shared.u32 	%r236, [%r9+24];
	ld.shared.u32 	%r237, [%r204+768];
	add.s32 	%r238, %r237, %r236;
	min.s32 	%r239, %r235, %r238;
	st.shared.u32 	[%r13], %r239;
	bar.sync 	0;
	ld.shared.u32 	%r240, [%r13];
	ld.shared.u32 	%r241, [%r9+28];
	ld.shared.u32 	%r242, [%r204+896];
	add.s32 	%r243, %r242, %r241;
	min.s32 	%r244, %r240, %r243;
	st.shared.u32 	[%r13], %r244;
	bar.sync 	0;
	ld.shared.u32 	%r245, [%r13];
	ld.shared.u32 	%r246, [%r9+32];
	ld.shared.u32 	%r247, [%r204+1024];
	add.s32 	%r248, %r247, %r246;
	min.s32 	%r249, %r245, %r248;
	st.shared.u32 	[%r13], %r249;
	bar.sync 	0;
	ld.shared.u32 	%r250, [%r13];
	ld.shared.u32 	%r251, [%r9+36];
	ld.shared.u32 	%r252, [%r204+1152];
	add.s32 	%r253, %r252, %r251;
	min.s32 	%r254, %r250, %r253;
	st.shared.u32 	[%r13], %r254;
	bar.sync 	0;
	ld.shared.u32 	%r255, [%r13];
	ld.shared.u32 	%r256, [%r9+40];
	ld.shared.u32 	%r257, [%r204+1280];
	add.s32 	%r258, %r257, %r256;
	min.s32 	%r259, %r255, %r258;
	st.shared.u32 	[%r13], %r259;
	bar.sync 	0;
	ld.shared.u32 	%r260, [%r13];
	ld.shared.u32 	%r261, [%r9+44];
	ld.shared.u32 	%r262, [%r204+1408];
	add.s32 	%r263, %r262, %r261;
	min.s32 	%r264, %r260, %r263;
	st.shared.u32 	[%r13], %r264;
	bar.sync 	0;
	ld.shared.u32 	%r265, [%r13];
	ld.shared.u32 	%r266, [%r9+48];
	ld.shared.u32 	%r267, [%r204+1536];
	add.s32 	%r268, %r267, %r266;
	min.s32 	%r269, %r265, %r268;
	st.shared.u32 	[%r13], %r269;
	bar.sync 	0;
	ld.shared.u32 	%r270, [%r13];
	ld.shared.u32 	%r271, [%r9+52];
	ld.shared.u32 	%r272, [%r204+1664];
	add.s32 	%r273, %r272, %r271;
	min.s32 	%r274, %r270, %r273;
	st.shared.u32 	[%r13], %r274;
	bar.sync 	0;
	ld.shared.u32 	%r275, [%r13];
	ld.shared.u32 	%r276, [%r9+56];
	ld.shared.u32 	%r277, [%r204+1792];
	add.s32 	%r278, %r277, %r276;
	min.s32 	%r279, %r275, %r278;
	st.shared.u32 	[%r13], %r279;
	bar.sync 	0;
	ld.shared.u32 	%r280, [%r13];
	ld.shared.u32 	%r281, [%r9+60];
	ld.shared.u32 	%r282, [%r204+1920];
	add.s32 	%r283, %r282, %r281;
	min.s32 	%r284, %r280, %r283;
	st.shared.u32 	[%r13], %r284;
	bar.sync 	0;
	ld.shared.u32 	%r285, [%r13];
	ld.shared.u32 	%r286, [%r9+64];
	ld.shared.u32 	%r287, [%r204+2048];
	add.s32 	%r288, %r287, %r286;
	min.s32 	%r289, %r285, %r288;
	st.shared.u32 	[%r13], %r289;
	bar.sync 	0;
	ld.shared.u32 	%r290, [%r13];
	ld.shared.u32 	%r291, [%r9+68];
	ld.shared.u32 	%r292, [%r204+2176];
	add.s32 	%r293, %r292, %r291;
	min.s32 	%r294, %r290, %r293;
	st.shared.u32 	[%r13], %r294;
	bar.sync 	0;
	ld.shared.u32 	%r295, [%r13];
	ld.shared.u32 	%r296, [%r9+72];
	ld.shared.u32 	%r297, [%r204+2304];
	add.s32 	%r298, %r297, %r296;
	min.s32 	%r299, %r295, %r298;
	st.shared.u32 	[%r13], %r299;
	bar.sync 	0;
	ld.shared.u32 	%r300, [%r13];
	ld.shared.u32 	%r301, [%r9+76];
	ld.shared.u32 	%r302, [%r204+2432];
	add.s32 	%r303, %r302, %r301;
	min.s32 	%r304, %r300, %r303;
	st.shared.u32 	[%r13], %r304;
	bar.sync 	0;
	ld.shared.u32 	%r305, [%r13];
	ld.shared.u32 	%r306, [%r9+80];
	ld.shared.u32 	%r307, [%r204+2560];
	add.s32 	%r308, %r307, %r306;
	min.s32 	%r309, %r305, %r308;
	st.shared.u32 	[%r13], %r309;
	bar.sync 	0;
	ld.shared.u32 	%r310, [%r13];
	ld.shared.u32 	%r311, [%r9+84];
	ld.shared.u32 	%r312, [%r204+2688];
	add.s32 	%r313, %r312, %r311;
	min.s32 	%r314, %r310, %r313;
	st.shared.u32 	[%r13], %r314;
	bar.sync 	0;
	ld.shared.u32 	%r315, [%r13];
	ld.shared.u32 	%r316, [%r9+88];
	ld.shared.u32 	%r317, [%r204+2816];
	add.s32 	%r318, %r317, %r316;
	min.s32 	%r319, %r315, %r318;
	st.shared.u32 	[%r13], %r319;
	bar.sync 	0;
	ld.shared.u32 	%r320, [%r13];
	ld.shared.u32 	%r321, [%r9+92];
	ld.shared.u32 	%r322, [%r204+2944];
	add.s32 	%r323, %r322, %r321;
	min.s32 	%r324, %r320, %r323;
	st.shared.u32 	[%r13], %r324;
	bar.sync 	0;
	ld.shared.u32 	%r325, [%r13];
	ld.shared.u32 	%r326, [%r9+96];
	ld.shared.u32 	%r327, [%r204+3072];
	add.s32 	%r328, %r327, %r326;
	min.s32 	%r329, %r325, %r328;
	st.shared.u32 	[%r13], %r329;
	bar.sync 	0;
	ld.shared.u32 	%r330, [%r13];
	ld.shared.u32 	%r331, [%r9+100];
	ld.shared.u32 	%r332, [%r204+3200];
	add.s32 	%r333, %r332, %r331;
	min.s32 	%r334, %r330, %r333;
	st.shared.u32 	[%r13], %r334;
	bar.sync 	0;
	ld.shared.u32 	%r335, [%r13];
	ld.shared.u32 	%r336, [%r9+104];
	ld.shared.u32 	%r337, [%r204+3328];
	add.s32 	%r338, %r337, %r336;
	min.s32 	%r339, %r335, %r338;
	st.shared.u32 	[%r13], %r339;
	bar.sync 	0;
	ld.shared.u32 	%r340, [%r13];
	ld.shared.u32 	%r341, [%r9+108];
	ld.shared.u32 	%r342, [%r204+3456];
	add.s32 	%r343, %r342, %r341;
	min.s32 	%r344, %r340, %r343;
	st.shared.u32 	[%r13], %r344;
	bar.sync 	0;
	ld.shared.u32 	%r345, [%r13];
	ld.shared.u32 	%r346, [%r9+112];
	ld.shared.u32 	%r347, [%r204+3584];
	add.s32 	%r348, %r347, %r346;
	min.s32 	%r349, %r345, %r348;
	st.shared.u32 	[%r13], %r349;
	bar.sync 	0;
	ld.shared.u32 	%r350, [%r13];
	ld.shared.u32 	%r351, [%r9+116];
	ld.shared.u32 	%r352, [%r204+3712];
	add.s32 	%r353, %r352, %r351;
	min.s32 	%r354, %r350, %r353;
	st.shared.u32 	[%r13], %r354;
	bar.sync 	0;
	ld.shared.u32 	%r355, [%r13];
	ld.shared.u32 	%r356, [%r9+120];
	ld.shared.u32 	%r357, [%r204+3840];
	add.s32 	%r358, %r357, %r356;
	min.s32 	%r359, %r355, %r358;
	st.shared.u32 	[%r13], %r359;
	bar.sync 	0;
	ld.shared.u32 	%r360, [%r13];
	ld.shared.u32 	%r361, [%r9+124];
	ld.shared.u32 	%r362, [%r204+3968];
	add.s32 	%r363, %r362, %r361;
	min.s32 	%r364, %r360, %r363;
	st.shared.u32 	[%r13], %r364;
	bar.sync 	0;
	bra.uni 	$L__BB2_8;
$L__BB2_7:
	add.s32 	%r41, %r24, %r25;
	ld.shared.u32 	%r42, [%r13];
	ld.shared.u32 	%r43, [%r12];
	ld.shared.u32 	%r44, [%r41];
	add.s32 	%r45, %r44, %r43;
	min.s32 	%r46, %r42, %r45;
	st.shared.u32 	[%r13], %r46;
	bar.sync 	0;
	ld.shared.u32 	%r47, [%r13];
	ld.shared.u32 	%r48, [%r12+4];
	ld.shared.u32 	%r49, [%r41+128];
	add.s32 	%r50, %r49, %r48;
	min.s32 	%r51, %r47, %r50;
	st.shared.u32 	[%r13], %r51;
	bar.sync 	0;
	ld.shared.u32 	%r52, [%r13];
	ld.shared.u32 	%r53, [%r12+8];
	ld.shared.u32 	%r54, [%r41+256];
	add.s32 	%r55, %r54, %r53;
	min.s32 	%r56, %r52, %r55;
	st.shared.u32 	[%r13], %r56;
	bar.sync 	0;
	ld.shared.u32 	%r57, [%r13];
	ld.shared.u32 	%r58, [%r12+12];
	ld.shared.u32 	%r59, [%r41+384];
	add.s32 	%r60, %r59, %r58;
	min.s32 	%r61, %r57, %r60;
	st.shared.u32 	[%r13], %r61;
	bar.sync 	0;
	ld.shared.u32 	%r62, [%r13];
	ld.shared.u32 	%r63, [%r12+16];
	ld.shared.u32 	%r64, [%r41+512];
	add.s32 	%r65, %r64, %r63;
	min.s32 	%r66, %r62, %r65;
	st.shared.u32 	[%r13], %r66;
	bar.sync 	0;
	ld.shared.u32 	%r67, [%r13];
	ld.shared.u32 	%r68, [%r12+20];
	ld.shared.u32 	%r69, [%r41+640];
	add.s32 	%r70, %r69, %r68;
	min.s32 	%r71, %r67, %r70;
	st.shared.u32 	[%r13], %r71;
	bar.sync 	0;
	ld.shared.u32 	%r72, [%r13];
	ld.shared.u32 	%r73, [%r12+24];
	ld.shared.u32 	%r74, [%r41+768];
	add.s32 	%r75, %r74, %r73;
	min.s32 	%r76, %r72, %r75;
	st.shared.u32 	[%r13], %r76;
	bar.sync 	0;
	ld.shared.u32 	%r77, [%r13];
	ld.shared.u32 	%r78, [%r12+28];
	ld.shared.u32 	%r79, [%r41+896];
	add.s32 	%r80, %r79, %r78;
	min.s32 	%r81, %r77, %r80;
	st.shared.u32 	[%r13], %r81;
	bar.sync 	0;
	ld.shared.u32 	%r82, [%r13];
	ld.shared.u32 	%r83, [%r12+32];
	ld.shared.u32 	%r84, [%r41+1024];
	add.s32 	%r85, %r84, %r83;
	min.s32 	%r86, %r82, %r85;
	st.shared.u32 	[%r13], %r86;
	bar.sync 	0;
	ld.shared.u32 	%r87, [%r13];
	ld.shared.u32 	%r88, [%r12+36];
	ld.shared.u32 	%r89, [%r41+1152];
	add.s32 	%r90, %r89, %r88;
	min.s32 	%r91, %r87, %r90;
	st.shared.u32 	[%r13], %r91;
	bar.sync 	0;
	ld.shared.u32 	%r92, [%r13];
	ld.shared.u32 	%r93, [%r12+40];
	ld.shared.u32 	%r94, [%r41+1280];
	add.s32 	%r95, %r94, %r93;
	min.s32 	%r96, %r92, %r95;
	st.shared.u32 	[%r13], %r96;
	bar.sync 	0;
	ld.shared.u32 	%r97, [%r13];
	ld.shared.u32 	%r98, [%r12+44];
	ld.shared.u32 	%r99, [%r41+1408];
	add.s32 	%r100, %r99, %r98;
	min.s32 	%r101, %r97, %r100;
	st.shared.u32 	[%r13], %r101;
	bar.sync 	0;
	ld.shared.u32 	%r102, [%r13];
	ld.shared.u32 	%r103, [%r12+48];
	ld.shared.u32 	%r104, [%r41+1536];
	add.s32 	%r105, %r104, %r103;
	min.s32 	%r106, %r102, %r105;
	st.shared.u32 	[%r13], %r106;
	bar.sync 	0;
	ld.shared.u32 	%r107, [%r13];
	ld.shared.u32 	%r108, [%r12+52];
	ld.shared.u32 	%r109, [%r41+1664];
	add.s32 	%r110, %r109, %r108;
	min.s32 	%r111, %r107, %r110;
	st.shared.u32 	[%r13], %r111;
	bar.sync 	0;
	ld.shared.u32 	%r112, [%r13];
	ld.shared.u32 	%r113, [%r12+56];
	ld.shared.u32 	%r114, [%r41+1792];
	add.s32 	%r115, %r114, %r113;
	min.s32 	%r116, %r112, %r115;
	st.shared.u32 	[%r13], %r116;
	bar.sync 	0;
	ld.shared.u32 	%r117, [%r13];
	ld.shared.u32 	%r118, [%r12+60];
	ld.shared.u32 	%r119, [%r41+1920];
	add.s32 	%r120, %r119, %r118;
	min.s32 	%r121, %r117, %r120;
	st.shared.u32 	[%r13], %r121;
	bar.sync 	0;
	ld.shared.u32 	%r122, [%r13];
	ld.shared.u32 	%r123, [%r12+64];
	ld.shared.u32 	%r124, [%r41+2048];
	add.s32 	%r125, %r124, %r123;
	min.s32 	%r126, %r122, %r125;
	st.shared.u32 	[%r13], %r126;
	bar.sync 	0;
	ld.shared.u32 	%r127, [%r13];
	ld.shared.u32 	%r128, [%r12+68];
	ld.shared.u32 	%r129, [%r41+2176];
	add.s32 	%r130, %r129, %r128;
	min.s32 	%r131, %r127, %r130;
	st.shared.u32 	[%r13], %r131;
	bar.sync 	0;
	ld.shared.u32 	%r132, [%r13];
	ld.shared.u32 	%r133, [%r12+72];
	ld.shared.u32 	%r134, [%r41+2304];
	add.s32 	%r135, %r134, %r133;
	min.s32 	%r136, %r132, %r135;
	st.shared.u32 	[%r13], %r136;
	bar.sync 	0;
	ld.shared.u32 	%r137, [%r13];
	ld.shared.u32 	%r138, [%r12+76];
	ld.shared.u32 	%r139, [%r41+2432];
	add.s32 	%r140, %r139, %r138;
	min.s32 	%r141, %r137, %r140;
	st.shared.u32 	[%r13], %r141;
	bar.sync 	0;
	ld.shared.u32 	%r142, [%r13];
	ld.shared.u32 	%r143, [%r12+80];
	ld.shared.u32 	%r144, [%r41+2560];
	add.s32 	%r145, %r144, %r143;
	min.s32 	%r146, %r142, %r145;
	st.shared.u32 	[%r13], %r146;
	bar.sync 	0;
	ld.shared.u32 	%r147, [%r13];
	ld.shared.u32 	%r148, [%r12+84];
	ld.shared.u32 	%r149, [%r41+2688];
	add.s32 	%r150, %r149, %r148;
	min.s32 	%r151, %r147, %r150;
	st.shared.u32 	[%r13], %r151;
	bar.sync 	0;
	ld.shared.u32 	%r152, [%r13];
	ld.shared.u32 	%r153, [%r12+88];
	ld.shared.u32 	%r154, [%r41+2816];
	add.s32 	%r155, %r154, %r153;
	min.s32 	%r156, %r152, %r155;
	st.shared.u32 	[%r13], %r156;
	bar.sync 	0;
	ld.shared.u32 	%r157, [%r13];
	ld.shared.u32 	%r158, [%r12+92];
	ld.shared.u32 	%r159, [%r41+2944];
	add.s32 	%r160, %r159, %r158;
	min.s32 	%r161, %r157, %r160;
	st.shared.u32 	[%r13], %r161;
	bar.sync 	0;
	ld.shared.u32 	%r162, [%r13];
	ld.shared.u32 	%r163, [%r12+96];
	ld.shared.u32 	%r164, [%r41+3072];
	add.s32 	%r165, %r164, %r163;
	min.s32 	%r166, %r162, %r165;
	st.shared.u32 	[%r13], %r166;
	bar.sync 	0;
	ld.shared.u32 	%r167, [%r13];
	ld.shared.u32 	%r168, [%r12+100];
	ld.shared.u32 	%r169, [%r41+3200];
	add.s32 	%r170, %r169, %r168;
	min.s32 	%r171, %r167, %r170;
	st.shared.u32 	[%r13], %r171;
	bar.sync 	0;
	ld.shared.u32 	%r172, [%r13];
	ld.shared.u32 	%r173, [%r12+104];
	ld.shared.u32 	%r174, [%r41+3328];
	add.s32 	%r175, %r174, %r173;
	min.s32 	%r176, %r172, %r175;
	st.shared.u32 	[%r13], %r176;
	bar.sync 	0;
	ld.shared.u32 	%r177, [%r13];
	ld.shared.u32 	%r178, [%r12+108];
	ld.shared.u32 	%r179, [%r41+3456];
	add.s32 	%r180, %r179, %r178;
	min.s32 	%r181, %r177, %r180;
	st.shared.u32 	[%r13], %r181;
	bar.sync 	0;
	ld.shared.u32 	%r182, [%r13];
	ld.shared.u32 	%r183, [%r12+112];
	ld.shared.u32 	%r184, [%r41+3584];
	add.s32 	%r185, %r184, %r183;
	min.s32 	%r186, %r182, %r185;
	st.shared.u32 	[%r13], %r186;
	bar.sync 	0;
	ld.shared.u32 	%r187, [%r13];
	ld.shared.u32 	%r188, [%r12+116];
	ld.shared.u32 	%r189, [%r41+3712];
	add.s32 	%r190, %r189, %r188;
	min.s32 	%r191, %r187, %r190;
	st.shared.u32 	[%r13], %r191;
	bar.sync 	0;
	ld.shared.u32 	%r192, [%r13];
	ld.shared.u32 	%r193, [%r12+120];
	ld.shared.u32 	%r194, [%r41+3840];
	add.s32 	%r195, %r194, %r193;
	min.s32 	%r196, %r192, %r195;
	st.shared.u32 	[%r13], %r196;
	bar.sync 	0;
	ld.shared.u32 	%r197, [%r13];
	ld.shared.u32 	%r198, [%r12+124];
	ld.shared.u32 	%r199, [%r41+3968];
	add.s32 	%r200, %r199, %r198;
	min.s32 	%r201, %r197, %r200;
	st.shared.u32 	[%r13], %r201;
	bar.sync 	0;
$L__BB2_8:
	not.pred 	%p7, %p1;
	@%p7 bra 	$L__BB2_10;
	ld.shared.u32 	%r365, [%r13];
	st.global.u32 	[%rd2], %r365;
$L__BB2_10:
	ret;

}
	// .globl	_Z26blockedFloydWarshallPhase3iiPim
.visible .entry _Z26blockedFloydWarshallPhase3iiPim(
	.param .u32 _Z26blockedFloydWarshallPhase3iiPim_param_0,
	.param .u32 _Z26blockedFloydWarshallPhase3iiPim_param_1,
	.param .u64 .ptr .align 1 _Z26blockedFloydWarshallPhase3iiPim_param_2,
	.param .u64 _Z26blockedFloydWarshallPhase3iiPim_param_3
)
{
	.reg .pred 	%p<7>;
	.reg .b32 	%r<170>;
	.reg .b64 	%rd<16>;
	// demoted variable
	.shared .align 4 .b8 _ZZ26blockedFloydWarshallPhase3iiPimE13cacheBaseColD[4096];
	// demoted variable
	.shared .align 4 .b8 _ZZ26blockedFloydWarshallPhase3iiPimE13cacheBaseRowD[4096];
	ld.param.u32 	%r15, [_Z26blockedFloydWarshallPhase3iiPim_param_0];
	ld.param.u32 	%r16, [_Z26blockedFloydWarshallPhase3iiPim_param_1];
	ld.param.u64 	%rd3, [_Z26blockedFloydWarshallPhase3iiPim_param_2];
	ld.param.u64 	%rd2, [_Z26blockedFloydWarshallPhase3iiPim_param_3];
	cvta.to.global.u64 	%rd1, %rd3;
	mov.u32 	%r1, %ctaid.x;
	setp.eq.s32 	%p1, %r1, %r16;
	mov.u32 	%r2, %ctaid.y;
	setp.eq.s32 	%p2, %r2, %r16;
	or.pred  	%p3, %p1, %p2;
	@%p3 bra 	$L__BB3_7;
	mov.u32 	%r3, %tid.x;
	mov.u32 	%r4, %tid.y;
	shl.b32 	%r18, %r2, 5;
	add.s32 	%r5, %r18, %r4;
	shl.b32 	%r19, %r1, 5;
	add.s32 	%r6, %r19, %r3;
	shl.b32 	%r7, %r16, 5;
	add.s32 	%r20, %r7, %r3;
	max.s32 	%r21, %r5, %r20;
	setp.ge.s32 	%p4, %r21, %r15;
	mov.b32 	%r168, 1073741823;
	@%p4 bra 	$L__BB3_3;
	cvt.u64.u32 	%rd4, %r5;
	cvt.s64.s32 	%rd5, %r20;
	mad.lo.s64 	%rd6, %rd2, %rd4, %rd5;
	shl.b64 	%rd7, %rd6, 2;
	add.s64 	%rd8, %rd1, %rd7;
	ld.global.u32 	%r168, [%rd8];
$L__BB3_3:
	shl.b32 	%r23, %r4, 7;
	mov.u32 	%r24, _ZZ26blockedFloydWarshallPhase3iiPimE13cacheBaseColD;
	add.s32 	%r11, %r24, %r23;
	shl.b32 	%r25, %r3, 2;
	add.s32 	%r26, %r11, %r25;
	st.shared.u32 	[%r26], %r168;
	add.s32 	%r12, %r7, %r4;
	mov.b32 	%r169, 1073741823;
	max.s32 	%r27, %r6, %r12;
	setp.ge.s32 	%p5, %r27, %r15;
	@%p5 bra 	$L__BB3_5;
	cvt.s64.s32 	%rd9, %r12;
	cvt.s64.s32 	%rd10, %r6;
	mad.lo.s64 	%rd11, %rd2, %rd9, %rd10;
	shl.b64 	%rd12, %rd11, 2;
	add.s64 	%rd13, %rd1, %rd12;
	ld.global.u32 	%r169, [%rd13];
$L__BB3_5:
	mov.u32 	%r29, _ZZ26blockedFloydWarshallPhase3iiPimE13cacheBaseRowD;
	add.s32 	%r30, %r29, %r23;
	add.s32 	%r32, %r30, %r25;
	st.shared.u32 	[%r32], %r169;
	bar.sync 	0;
	max.s32 	%r33, %r5, %r6;
	setp.ge.s32 	%p6, %r33, %r15;
	@%p6 bra 	$L__BB3_7;
	cvt.u32.u64 	%r34, %rd2;
	mad.lo.s32 	%r35, %r5, %r34, %r6;
	mul.wide.s32 	%rd14, %r35, 4;
	add.s64 	%rd15, %rd1, %rd14;
	add.s32 	%r38, %r29, %r25;
	ld.global.u32 	%r39, [%rd15];
	ld.shared.u32 	%r40, [%r11];
	ld.shared.u32 	%r41, [%r38];
	add.s32 	%r42, %r41, %r40;
	min.s32 	%r43, %r39, %r42;
	ld.shared.u32 	%r44, [%r11+4];
	ld.shared.u32 	%r45, [%r38+128];
	add.s32 	%r46, %r45, %r44;
	min.s32 	%r47, %r43, %r46;
	ld.shared.u32 	%r48, [%r11+8];
	ld.shared.u32 	%r49, [%r38+256];
	add.s32 	%r50, %r49, %r48;
	min.s32 	%r51, %r47, %r50;
	ld.shared.u32 	%r52, [%r11+12];
	ld.shared.u32 	%r53, [%r38+384];
	add.s32 	%r54, %r53, %r52;
	min.s32 	%r55, %r51, %r54;
	ld.shared.u32 	%r56, [%r11+16];
	ld.shared.u32 	%r57, [%r38+512];
	add.s32 	%r58, %r57, %r56;
	min.s32 	%r59, %r55, %r58;
	ld.shared.u32 	%r60, [%r11+20];
	ld.shared.u32 	%r61, [%r38+640];
	add.s32 	%r62, %r61, %r60;
	min.s32 	%r63, %r59, %r62;
	ld.shared.u32 	%r64, [%r11+24];
	ld.shared.u32 	%r65, [%r38+768];
	add.s32 	%r66, %r65, %r64;
	min.s32 	%r67, %r63, %r66;
	ld.shared.u32 	%r68, [%r11+28];
	ld.shared.u32 	%r69, [%r38+896];
	add.s32 	%r70, %r69, %r68;
	min.s32 	%r71, %r67, %r70;
	ld.shared.u32 	%r72, [%r11+32];
	ld.shared.u32 	%r73, [%r38+1024];
	add.s32 	%r74, %r73, %r72;
	min.s32 	%r75, %r71, %r74;
	ld.shared.u32 	%r76, [%r11+36];
	ld.shared.u32 	%r77, [%r38+1152];
	add.s32 	%r78, %r77, %r76;
	min.s32 	%r79, %r75, %r78;
	ld.shared.u32 	%r80, [%r11+40];
	ld.shared.u32 	%r81, [%r38+1280];
	add.s32 	%r82, %r81, %r80;
	min.s32 	%r83, %r79, %r82;
	ld.shared.u32 	%r84, [%r11+44];
	ld.shared.u32 	%r85, [%r38+1408];
	add.s32 	%r86, %r85, %r84;
	min.s32 	%r87, %r83, %r86;
	ld.shared.u32 	%r88, [%r11+48];
	ld.shared.u32 	%r89, [%r38+1536];
	add.s32 	%r90, %r89, %r88;
	min.s32 	%r91, %r87, %r90;
	ld.shared.u32 	%r92, [%r11+52];
	ld.shared.u32 	%r93, [%r38+1664];
	add.s32 	%r94, %r93, %r92;
	min.s32 	%r95, %r91, %r94;
	ld.shared.u32 	%r96, [%r11+56];
	ld.shared.u32 	%r97, [%r38+1792];
	add.s32 	%r98, %r97, %r96;
	min.s32 	%r99, %r95, %r98;
	ld.shared.u32 	%r100, [%r11+60];
	ld.shared.u32 	%r101, [%r38+1920];
	add.s32 	%r102, %r101, %r100;
	min.s32 	%r103, %r99, %r102;
	ld.shared.u32 	%r104, [%r11+64];
	ld.shared.u32 	%r105, [%r38+2048];
	add.s32 	%r106, %r105, %r104;
	min.s32 	%r107, %r103, %r106;
	ld.shared.u32 	%r108, [%r11+68];
	ld.shared.u32 	%r109, [%r38+2176];
	add.s32 	%r110, %r109, %r108;
	min.s32 	%r111, %r107, %r110;
	ld.shared.u32 	%r112, [%r11+72];
	ld.shared.u32 	%r113, [%r38+2304];
	add.s32 	%r114, %r113, %r112;
	min.s32 	%r115, %r111, %r114;
	ld.shared.u32 	%r116, [%r11+76];
	ld.shared.u32 	%r117, [%r38+2432];
	add.s32 	%r118, %r117, %r116;
	min.s32 	%r119, %r115, %r118;
	ld.shared.u32 	%r120, [%r11+80];
	ld.shared.u32 	%r121, [%r38+2560];
	add.s32 	%r122, %r121, %r120;
	min.s32 	%r123, %r119, %r122;
	ld.shared.u32 	%r124, [%r11+84];
	ld.shared.u32 	%r125, [%r38+2688];
	add.s32 	%r126, %r125, %r124;
	min.s32 	%r127, %r123, %r126;
	ld.shared.u32 	%r128, [%r11+88];
	ld.shared.u32 	%r129, [%r38+2816];
	add.s32 	%r130, %r129, %r128;
	min.s32 	%r131, %r127, %r130;
	ld.shared.u32 	%r132, [%r11+92];
	ld.shared.u32 	%r133, [%r38+2944];
	add.s32 	%r134, %r133, %r132;
	min.s32 	%r135, %r131, %r134;
	ld.shared.u32 	%r136, [%r11+96];
	ld.shared.u32 	%r137, [%r38+3072];
	add.s32 	%r138, %r137, %r136;
	min.s32 	%r139, %r135, %r138;
	ld.shared.u32 	%r140, [%r11+100];
	ld.shared.u32 	%r141, [%r38+3200];
	add.s32 	%r142, %r141, %r140;
	min.s32 	%r143, %r139, %r142;
	ld.shared.u32 	%r144, [%r11+104];
	ld.shared.u32 	%r145, [%r38+3328];
	add.s32 	%r146, %r145, %r144;
	min.s32 	%r147, %r143, %r146;
	ld.shared.u32 	%r148, [%r11+108];
	ld.shared.u32 	%r149, [%r38+3456];
	add.s32 	%r150, %r149, %r148;
	min.s32 	%r151, %r147, %r150;
	ld.shared.u32 	%r152, [%r11+112];
	ld.shared.u32 	%r153, [%r38+3584];
	add.s32 	%r154, %r153, %r152;
	min.s32 	%r155, %r151, %r154;
	ld.shared.u32 	%r156, [%r11+116];
	ld.shared.u32 	%r157, [%r38+3712];
	add.s32 	%r158, %r157, %r156;
	min.s32 	%r159, %r155, %r158;
	ld.shared.u32 	%r160, [%r11+120];
	ld.shared.u32 	%r161, [%r38+3840];
	add.s32 	%r162, %r161, %r160;
	min.s32 	%r163, %r159, %r162;
	ld.shared.u32 	%r164, [%r11+124];
	ld.shared.u32 	%r165, [%r38+3968];
	add.s32 	%r166, %r165, %r164;
	min.s32 	%r167, %r163, %r166;
	st.global.u32 	[%rd15], %r167;
$L__BB3_7:
	ret;

}


// ===== COMPILED SASS (sm_100) =====

	.target	sm_100

	.elftype	@"ET_EXEC"


//--------------------- .note.nv.tkinfo           --------------------------
	.section	.note.nv.tkinfo,"",@"SHT_NOTE"
	.sectionflags	@"SHF_NOTE_NV_TKINFO"
	.tkinfo
        /*0018*/ 	.word	0x00000002
        /*0030*/ 	.string	""
        /*0030*/ 	.string	"ptxas"
        /*0030*/ 	.string	"Cuda compilation tools, release 13.0, V13.0.88"
        /*0030*/ 	.string	"Build cuda_13.0.r13.0/compiler.36424714_0"
        /*0030*/ 	.string	"-arch sm_100 -m 64 "



//--------------------- .note.nv.cuinfo           --------------------------
	.section	.note.nv.cuinfo,"",@"SHT_NOTE"
	.sectionflags	@"SHF_NOTE_NV_CUINFO"
        /*0018*/ 	.short	0x0002
        /*001a*/ 	.short	0x0064
        /*001c*/ 	.short	0x0082
	.zero		2


//--------------------- .nv.info                  --------------------------
	.section	.nv.info,"",@"SHT_CUDA_INFO"
	.align	4


	//----- nvinfo : EIATTR_REGCOUNT
	.align		4
        /*0000*/ 	.byte	0x04, 0x2f
        /*0002*/ 	.short	(.L_1 - .L_0)
	.align		4
.L_0:
        /*0004*/ 	.word	index@(_Z18naiveFloydWarshalliiPi)
        /*0008*/ 	.word	0x00000010


	//----- nvinfo : EIATTR_FRAME_SIZE
	.align		4
.L_1:
        /*000c*/ 	.byte	0x04, 0x11
        /*000e*/ 	.short	(.L_3 - .L_2)
	.align		4
.L_2:
        /*0010*/ 	.word	index@(_Z18naiveFloydWarshalliiPi)
        /*0014*/ 	.word	0x00000000


	//----- nvinfo : EIATTR_REGCOUNT
	.align		4
.L_3:
        /*0018*/ 	.byte	0x04, 0x2f
        /*001a*/ 	.short	(.L_5 - .L_4)
	.align		4
.L_4:
        /*001c*/ 	.word	index@(_Z26blockedFloydWarshallPhase1iiPim)
        /*0020*/ 	.word	0x00000010


	//----- nvinfo : EIATTR_FRAME_SIZE
	.align		4
.L_5:
        /*0024*/ 	.byte	0x04, 0x11
        /*0026*/ 	.short	(.L_7 - .L_6)
	.align		4
.L_6:
        /*0028*/ 	.word	index@(_Z26blockedFloydWarshallPhase1iiPim)
        /*002c*/ 	.word	0x00000000


	//----- nvinfo : EIATTR_REGCOUNT
	.align		4
.L_7:
        /*0030*/ 	.byte	0x04, 0x2f
        /*0032*/ 	.short	(.L_9 - .L_8)
	.align		4
.L_8:
        /*0034*/ 	.word	index@(_Z26blockedFloydWarshallPhase2iiPim)
        /*0038*/ 	.word	0x00000010


	//----- nvinfo : EIATTR_FRAME_SIZE
	.align		4
.L_9:
        /*003c*/ 	.byte	0x04, 0x11
        /*003e*/ 	.short	(.L_11 - .L_10)
	.align		4
.L_10:
        /*0040*/ 	.word	index@(_Z26blockedFloydWarshallPhase2iiPim)
        /*0044*/ 	.word	0x00000000


	//----- nvinfo : EIATTR_REGCOUNT
	.align		4
.L_11:
        /*0048*/ 	.byte	0x04, 0x2f
        /*004a*/ 	.short	(.L_13 - .L_12)
	.align		4
.L_12:
        /*004c*/ 	.word	index@(_Z26blockedFloydWarshallPhase3iiPim)
        /*0050*/ 	.word	0x00000020


	//----- nvinfo : EIATTR_FRAME_SIZE
	.align		4
.L_13:
        /*0054*/ 	.byte	0x04, 0x11
        /*0056*/ 	.short	(.L_15 - .L_14)
	.align		4
.L_14:
        /*0058*/ 	.word	index@(_Z26blockedFloydWarshallPhase3iiPim)
        /*005c*/ 	.word	0x00000000


	//----- nvinfo : EIATTR_MIN_STACK_SIZE
	.align		4
.L_15:
        /*0060*/ 	.byte	0x04, 0x12
        /*0062*/ 	.short	(.L_17 - .L_16)
	.align		4
.L_16:
        /*0064*/ 	.word	index@(_Z26blockedFloydWarshallPhase3iiPim)
        /*0068*/ 	.word	0x00000000


	//----- nvinfo : EIATTR_MIN_STACK_SIZE
	.align		4
.L_17:
        /*006c*/ 	.byte	0x04, 0x12
        /*006e*/ 	.short	(.L_19 - .L_18)
	.align		4
.L_18:
        /*0070*/ 	.word	index@(_Z26blockedFloydWarshallPhase2iiPim)
        /*0074*/ 	.word	0x00000000


	//----- nvinfo : EIATTR_MIN_STACK_SIZE
	.align		4
.L_19:
        /*0078*/ 	.byte	0x04, 0x12
        /*007a*/ 	.short	(.L_21 - .L_20)
	.align		4
.L_20:
        /*007c*/ 	.word	index@(_Z26blockedFloydWarshallPhase1iiPim)
        /*0080*/ 	.word	0x00000000


	//----- nvinfo : EIATTR_MIN_STACK_SIZE
	.align		4
.L_21:
        /*0084*/ 	.byte	0x04, 0x12
        /*0086*/ 	.short	(.L_23 - .L_22)
	.align		4
.L_22:
        /*0088*/ 	.word	index@(_Z18naiveFloydWarshalliiPi)
        /*008c*/ 	.word	0x00000000
.L_23:


//--------------------- .nv.compat                --------------------------
	.section	.nv.compat,"",@"SHT_CUDA_COMPAT_INFO"
	.align	4
        /*0000*/ 	.byte	0x02, 0x09, 0x00, 0x00, 0x02, 0x02, 0x01, 0x00, 0x02, 0x05, 0x05, 0x00, 0x03, 0x07, 0x01, 0x01
        /*0010*/ 	.byte	0x02, 0x03, 0x00, 0x00, 0x02, 0x06, 0x01, 0x00, 0x04, 0x0b, 0x08, 0x00, 0x09, 0x00, 0x00, 0x00
        /*0020*/ 	.byte	0x00, 0x00, 0x00, 0x00


//--------------------- .nv.info._Z26blockedFloydWarshallPhase3iiPim --------------------------
	.section	.nv.info._Z26blockedFloydWarshallPhase3iiPim,"",@"SHT_CUDA_INFO"
	.sectionflags	@""
	.align	4


	//----- nvinfo : EIATTR_CUDA_API_VERSION
	.align		4
        /*0000*/ 	.byte	0x04, 0x37
        /*0002*/ 	.short	(.L_25 - .L_24)
.L_24:
        /*0004*/ 	.word	0x00000082


	//----- nvinfo : EIATTR_KPARAM_INFO
	.align		4
.L_25:
        /*0008*/ 	.byte	0x04, 0x17
        /*000a*/ 	.short	(.L_27 - .L_26)
.L_26:
        /*000c*/ 	.word	0x00000000
        /*0010*/ 	.short	0x0003
        /*0012*/ 	.short	0x0010
        /*0014*/ 	.byte	0x00, 0xf0, 0x21, 0x00


	//----- nvinfo : EIATTR_KPARAM_INFO
	.align		4
.L_27:
        /*0018*/ 	.byte	0x04, 0x17
        /*001a*/ 	.short	(.L_29 - .L_28)
.L_28:
        /*001c*/ 	.word	0x00000000
        /*0020*/ 	.short	0x0002
        /*0022*/ 	.short	0x0008
        /*0024*/ 	.byte	0x00, 0xf5, 0x21, 0x00


	//----- nvinfo : EIATTR_KPARAM_INFO
	.align		4
.L_29:
        /*0028*/ 	.byte	0x04, 0x17
        /*002a*/ 	.short	(.L_31 - .L_30)
.L_30:
        /*002c*/ 	.word	0x00000000
        /*0030*/ 	.short	0x0001
        /*0032*/ 	.short	0x0004
        /*0034*/ 	.byte	0x00, 0xf0, 0x11, 0x00


	//----- nvinfo : EIATTR_KPARAM_INFO
	.align		4
.L_31:
        /*0038*/ 	.byte	0x04, 0x17
        /*003a*/ 	.short	(.L_33 - .L_32)
.L_32:
        /*003c*/ 	.word	0x00000000
        /*0040*/ 	.short	0x0000
        /*0042*/ 	.short	0x0000
        /*0044*/ 	.byte	0x00, 0xf0, 0x11, 0x00


	//----- nvinfo : EIATTR_SPARSE_MMA_MASK
	.align		4
.L_33:
        /*0048*/ 	.byte	0x03, 0x50
        /*004a*/ 	.short	0x0000


	//----- nvinfo : EIATTR_MAXREG_COUNT
	.align		4
        /*004c*/ 	.byte	0x03, 0x1b
        /*004e*/ 	.short	0x00ff


	//----- nvinfo : EIATTR_NUM_BARRIERS
	.align		4
        /*0050*/ 	.byte	0x02, 0x4c
        /*0052*/ 	.byte	0x01
	.zero		1


	//----- nvinfo : EIATTR_MERCURY_ISA_VERSION
	.align		4
        /*0054*/ 	.byte	0x03, 0x5f
        /*0056*/ 	.short	0x0101


	//----- nvinfo : EIATTR_VRC_CTA_INIT_COUNT
	.align		4
        /*0058*/ 	.byte	0x02, 0x4a
	.zero		1
	.zero		1


	//----- nvinfo : EIATTR_EXIT_INSTR_OFFSETS
	.align		4
        /*005c*/ 	.byte	0x04, 0x1c
        /*005e*/ 	.short	(.L_35 - .L_34)


	//   ....[0]....
.L_34:
        /*0060*/ 	.word	0x00000060


	//   ....[1]....
        /*0064*/ 	.word	0x00000360


	//   ....[2]....
        /*0068*/ 	.word	0x00000860


	//----- nvinfo : EIATTR_CBANK_PARAM_SIZE
	.align		4
.L_35:
        /*006c*/ 	.byte	0x03, 0x19
        /*006e*/ 	.short	0x0018


	//----- nvinfo : EIATTR_PARAM_CBANK
	.align		4
        /*0070*/ 	.byte	0x04, 0x0a
        /*0072*/ 	.short	(.L_37 - .L_36)
	.align		4
.L_36:
        /*0074*/ 	.word	index@(.nv.constant0._Z26blockedFloydWarshallPhase3iiPim)
        /*0078*/ 	.short	0x0380
        /*007a*/ 	.short	0x0018


	//----- nvinfo : EIATTR_SW_WAR
	.align		4
.L_37:
        /*007c*/ 	.byte	0x04, 0x36
        /*007e*/ 	.short	(.L_39 - .L_38)
.L_38:
        /*0080*/ 	.word	0x00000008
.L_39:


//--------------------- .nv.info._Z26blockedFloydWarshallPhase2iiPim --------------------------
	.section	.nv.info._Z26blockedFloydWarshallPhase2iiPim,"",@"SHT_CUDA_INFO"
	.sectionflags	@""
	.align	4


	//----- nvinfo : EIATTR_CUDA_API_VERSION
	.align		4
        /*0000*/ 	.byte	0x04, 0x37
        /*0002*/ 	.short	(.L_41 - .L_40)
.L_40:
        /*0004*/ 	.word	0x00000082


	//----- nvinfo : EIATTR_KPARAM_INFO
	.align		4
.L_41:
        /*0008*/ 	.byte	0x04, 0x17
        /*000a*/ 	.short	(.L_43 - .L_42)
.L_42:
        /*000c*/ 	.word	0x00000000
        /*0010*/ 	.short	0x0003
        /*0012*/ 	.short	0x0010
        /*0014*/ 	.byte	0x00, 0xf0, 0x21, 0x00


	//----- nvinfo : EIATTR_KPARAM_INFO
	.align		4
.L_43:
        /*0018*/ 	.byte	0x04, 0x17
        /*001a*/ 	.short	(.L_45 - .L_44)
.L_44:
        /*001c*/ 	.word	0x00000000
        /*0020*/ 	.short	0x0002
        /*0022*/ 	.short	0x0008
        /*0024*/ 	.byte	0x00, 0xf5, 0x21, 0x00


	//----- nvinfo : EIATTR_KPARAM_INFO
	.align		4
.L_45:
        /*0028*/ 	.byte	0x04, 0x17
        /*002a*/ 	.short	(.L_47 - .L_46)
.L_46:
        /*002c*/ 	.word	0x00000000
        /*0030*/ 	.short	0x0001
        /*0032*/ 	.short	0x0004
        /*0034*/ 	.byte	0x00, 0xf0, 0x11, 0x00


	//----- nvinfo : EIATTR_KPARAM_INFO
	.align		4
.L_47:
        /*0038*/ 	.byte	0x04, 0x17
        /*003a*/ 	.short	(.L_49 - .L_48)
.L_48:
        /*003c*/ 	.word	0x00000000
        /*0040*/ 	.short	0x0000
        /*0042*/ 	.short	0x0000
        /*0044*/ 	.byte	0x00, 0xf0, 0x11, 0x00


	//----- nvinfo : EIATTR_SPARSE_MMA_MASK
	.align		4
.L_49:
        /*0048*/ 	.byte	0x03, 0x50
        /*004a*/ 	.short	0x0000


	//----- nvinfo : EIATTR_MAXREG_COUNT
	.align		4
        /*004c*/ 	.byte	0x03, 0x1b
        /*004e*/ 	.short	0x00ff


	//----- nvinfo : EIATTR_NUM_BARRIERS
	.align		4
        /*0050*/ 	.byte	0x02, 0x4c
        /*0052*/ 	.byte	0x01
	.zero		1


	//----- nvinfo : EIATTR_MERCURY_ISA_VERSION
	.align		4
        /*0054*/ 	.byte	0x03, 0x5f
        /*0056*/ 	.short	0x0101


	//----- nvinfo : EIATTR_VRC_CTA_INIT_COUNT
	.align		4
        /*0058*/ 	.byte	0x02, 0x4a
	.zero		1
	.zero		1


	//----- nvinfo : EIATTR_EXIT_INSTR_OFFSETS
	.align		4
        /*005c*/ 	.byte	0x04, 0x1c
        /*005e*/ 	.short	(.L_51 - .L_50)


	//   ....[0]....
.L_50:
        /*0060*/ 	.word	0x00000040


	//   ....[1]....
        /*0064*/ 	.word	0x00001af0


	//   ....[2]....
        /*0068*/ 	.word	0x00001b20


	//----- nvinfo : EIATTR_CBANK_PARAM_SIZE
	.align		4
.L_51:
        /*006c*/ 	.byte	0x03, 0x19
        /*006e*/ 	.short	0x0018


	//----- nvinfo : EIATTR_PARAM_CBANK
	.align		4
        /*0070*/ 	.byte	0x04, 0x0a
        /*0072*/ 	.short	(.L_53 - .L_52)
	.align		4
.L_52:
        /*0074*/ 	.word	index@(.nv.constant0._Z26blockedFloydWarshallPhase2iiPim)
        /*0078*/ 	.short	0x0380
        /*007a*/ 	.short	0x0018


	//----- nvinfo : EIATTR_SW_WAR
	.align		4
.L_53:
        /*007c*/ 	.byte	0x04, 0x36
        /*007e*/ 	.short	(.L_55 - .L_54)
.L_54:
        /*0080*/ 	.word	0x00000008
.L_55:


//--------------------- .nv.info._Z26blockedFloydWarshallPhase1iiPim --------------------------
	.section	.nv.info._Z26blockedFloydWarshallPhase1iiPim,"",@"SHT_CUDA_INFO"
	.sectionflags	@""
	.align	4


	//----- nvinfo : EIATTR_CUDA_API_VERSION
	.align		4
        /*0000*/ 	.byte	0x04, 0x37
        /*0002*/ 	.short	(.L_57 - .L_56)
.L_56:
        /*0004*/ 	.word	0x00000082


	//----- nvinfo : EIATTR_KPARAM_INFO
	.align		4
.L_57:
        /*0008*/ 	.byte	0x04, 0x17
        /*000a*/ 	.short	(.L_59 - .L_58)
.L_58:
        /*000c*/ 	.word	0x00000000
        /*0010*/ 	.short	0x0003
        /*0012*/ 	.short	0x0010
        /*0014*/ 	.byte	0x00, 0xf0, 0x21, 0x00


	//----- nvinfo : EIATTR_KPARAM_INFO
	.align		4
.L_59:
        /*0018*/ 	.byte	0x04, 0x17
        /*001a*/ 	.short	(.L_61 - .L_60)
.L_60:
        /*001c*/ 	.word	0x00000000
        /*0020*/ 	.short	0x0002
        /*0022*/ 	.short	0x0008
        /*0024*/ 	.byte	0x00, 0xf5, 0x21, 0x00


	//----- nvinfo : EIATTR_KPARAM_INFO
	.align		4
.L_61:
        /*0028*/ 	.byte	0x04, 0x17
        /*002a*/ 	.short	(.L_63 - .L_62)
.L_62:
        /*002c*/ 	.word	0x00000000
        /*0030*/ 	.short	0x0001
        /*0032*/ 	.short	0x0004
        /*0034*/ 	.byte	0x00, 0xf0, 0x11, 0x00


	//----- nvinfo : EIATTR_KPARAM_INFO
	.align		4
.L_63:
        /*0038*/ 	.byte	0x04, 0x17
        /*003a*/ 	.short	(.L_65 - .L_64)
.L_64:
        /*003c*/ 	.word	0x00000000
        /*0040*/ 	.short	0x0000
        /*0042*/ 	.short	0x0000
        /*0044*/ 	.byte	0x00, 0xf0, 0x11, 0x00


	//----- nvinfo : EIATTR_SPARSE_MMA_MASK
	.align		4
.L_65:
        /*0048*/ 	.byte	0x03, 0x50
        /*004a*/ 	.short	0x0000


	//----- nvinfo : EIATTR_MAXREG_COUNT
	.align		4
        /*004c*/ 	.byte	0x03, 0x1b
        /*004e*/ 	.short	0x00ff


	//----- nvinfo : EIATTR_NUM_BARRIERS
	.align		4
        /*0050*/ 	.byte	0x02, 0x4c
        /*0052*/ 	.byte	0x01
	.zero		1


	//----- nvinfo : EIATTR_MERCURY_ISA_VERSION
	.align		4
        /*0054*/ 	.byte	0x03, 0x5f
        /*0056*/ 	.short	0x0101


	//----- nvinfo : EIATTR_VRC_CTA_INIT_COUNT
	.align		4
        /*0058*/ 	.byte	0x02, 0x4a
	.zero		1
	.zero		1


	//----- nvinfo : EIATTR_EXIT_INSTR_OFFSETS
	.align		4
        /*005c*/ 	.byte	0x04, 0x1c
        /*005e*/ 	.short	(.L_67 - .L_66)


	//   ....[0]....
.L_66:
        /*0060*/ 	.word	0x00000d80


	//   ....[1]....
        /*0064*/ 	.word	0x00000db0


	//----- nvinfo : EIATTR_CBANK_PARAM_SIZE
	.align		4
.L_67:
        /*0068*/ 	.byte	0x03, 0x19
        /*006a*/ 	.short	0x0018


	//----- nvinfo : EIATTR_PARAM_CBANK
	.align		4
        /*006c*/ 	.byte	0x04, 0x0a
        /*006e*/ 	.short	(.L_69 - .L_68)
	.align		4
.L_68:
        /*0070*/ 	.word	index@(.nv.constant0._Z26blockedFloydWarshallPhase1iiPim)
        /*0074*/ 	.short	0x0380
        /*0076*/ 	.short	0x0018


	//----- nvinfo : EIATTR_SW_WAR
	.align		4
.L_69:
        /*0078*/ 	.byte	0x04, 0x36
        /*007a*/ 	.short	(.L_71 - .L_70)
.L_70:
        /*007c*/ 	.word	0x00000008
.L_71:


//--------------------- .nv.info._Z18naiveFloydWarshalliiPi --------------------------
	.section	.nv.info._Z18naiveFloydWarshalliiPi,"",@"SHT_CUDA_INFO"
	.sectionflags	@""
	.align	4


	//----- nvinfo : EIATTR_CUDA_API_VERSION
	.align		4
        /*0000*/ 	.byte	0x04, 0x37
        /*0002*/ 	.short	(.L_73 - .L_72)
.L_72:
        /*0004*/ 	.word	0x00000082


	//----- nvinfo : EIATTR_KPARAM_INFO
	.align		4
.L_73:
        /*0008*/ 	.byte	0x04, 0x17
        /*000a*/ 	.short	(.L_75 - .L_74)
.L_74:
        /*000c*/ 	.word	0x00000000
        /*0010*/ 	.short	0x0002
        /*0012*/ 	.short	0x0008
        /*0014*/ 	.byte	0x00, 0xf5, 0x21, 0x00


	//----- nvinfo : EIATTR_KPARAM_INFO
	.align		4
.L_75:
        /*0018*/ 	.byte	0x04, 0x17
        /*001a*/ 	.short	(.L_77 - .L_76)
.L_76:
        /*001c*/ 	.word	0x00000000
        /*0020*/ 	.short	0x0001
        /*0022*/ 	.short	0x0004
        /*0024*/ 	.byte	0x00, 0xf0, 0x11, 0x00


	//----- nvinfo : EIATTR_KPARAM_INFO
	.align		4
.L_77:
        /*0028*/ 	.byte	0x04, 0x17
        /*002a*/ 	.short	(.L_79 - .L_78)
.L_78:
        /*002c*/ 	.word	0x00000000
        /*0030*/ 	.short	0x0000
        /*0032*/ 	.short	0x0000
        /*0034*/ 	.byte	0x00, 0xf0, 0x11, 0x00


	//----- nvinfo : EIATTR_SPARSE_MMA_MASK
	.align		4
.L_79:
        /*0038*/ 	.byte	0x03, 0x50
        /*003a*/ 	.short	0x0000


	//----- nvinfo : EIATTR_MAXREG_COUNT
	.align		4
        /*003c*/ 	.byte	0x03, 0x1b
        /*003e*/ 	.short	0x00ff


	//----- nvinfo : EIATTR_NUM_BARRIERS
	.align		4
        /*0040*/ 	.byte	0x02, 0x4c
        /*0042*/ 	.byte	0x01
	.zero		1


	//----- nvinfo : EIATTR_MERCURY_ISA_VERSION
	.align		4
        /*0044*/ 	.byte	0x03, 0x5f
        /*0046*/ 	.short	0x0101


	//----- nvinfo : EIATTR_VRC_CTA_INIT_COUNT
	.align		4
        /*0048*/ 	.byte	0x02, 0x4a
	.zero		1
	.zero		1


	//----- nvinfo : EIATTR_EXIT_INSTR_OFFSETS
	.align		4
        /*004c*/ 	.byte	0x04, 0x1c
        /*004e*/ 	.short	(.L_81 - .L_80)


	//   ....[0]....
.L_80:
        /*0050*/ 	.word	0x000000c0


	//   ....[1]....
        /*0054*/ 	.word	0x000002f0


	//   ....[2]....
        /*0058*/ 	.word	0x00000310


	//----- nvinfo : EIATTR_CBANK_PARAM_SIZE
	.align		4
.L_81:
        /*005c*/ 	.byte	0x03, 0x19
        /*005e*/ 	.short	0x0010


	//----- nvinfo : EIATTR_PARAM_CBANK
	.align		4
        /*0060*/ 	.byte	0x04, 0x0a
        /*0062*/ 	.short	(.L_83 - .L_82)
	.align		4
.L_82:
        /*0064*/ 	.word	index@(.nv.constant0._Z18naiveFloydWarshalliiPi)
        /*0068*/ 	.short	0x0380
        /*006a*/ 	.short	0x0010


	//----- nvinfo : EIATTR_SW_WAR
	.align		4
.L_83:
        /*006c*/ 	.byte	0x04, 0x36
        /*006e*/ 	.short	(.L_85 - .L_84)
.L_84:
        /*0070*/ 	.word	0x00000008
.L_85:


//--------------------- .nv.callgraph             --------------------------
	.section	.nv.callgraph,"",@"SHT_CUDA_CALLGRAPH"
	.align	4
	.sectionentsize	8
	.align		4
        /*0000*/ 	.word	0x00000000
	.align		4
        /*0004*/ 	.word	0xffffffff
	.align		4
        /*0008*/ 	.word	0x00000000
	.align		4
        /*000c*/ 	.word	0xfffffffe
	.align		4
        /*0010*/ 	.word	0x00000000
	.align		4
        /*0014*/ 	.word	0xfffffffd
	.align		4
        /*0018*/ 	.word	0x00000000
	.align		4
        /*001c*/ 	.word	0xfffffffc


//--------------------- .text._Z26blockedFloydWarshallPhase3iiPim --------------------------
	.section	.text._Z26blockedFloydWarshallPhase3iiPim,"ax",@progbits
	.align	128
        .global         _Z26blockedFloydWarshallPhase3iiPim
        .type           _Z26blockedFloydWarshallPhase3iiPim,@function
        .size           _Z26blockedFloydWarshallPhase3iiPim,(.L_x_6 - _Z26blockedFloydWarshallPhase3iiPim)
        .other          _Z26blockedFloydWarshallPhase3iiPim,@"STO_CUDA_ENTRY STV_DEFAULT"
_Z26blockedFloydWarshallPhase3iiPim:
.text._Z26blockedFloydWarshallPhase3iiPim:
[----:B------:R-:W-:Y:S01]  /*0000*/  LDC R1, c[0x0][0x37c] ;  /* 0x0000df00ff017b82 */ /* 0x000fe20000000800 */
[----:B------:R-:W0:Y:S07]  /*0010*/  S2R R7, SR_CTAID.Y ;  /* 0x0000000000077919 */ /* 0x000e2e0000002600 */
[----:B------:R-:W0:Y:S01]  /*0020*/  LDC R16, c[0x0][0x384] ;  /* 0x0000e100ff107b82 */ /* 0x000e220000000800 */
[----:B------:R-:W1:Y:S01]  /*0030*/  S2R R4, SR_CTAID.X ;  /* 0x0000000000047919 */ /* 0x000e620000002500 */
[----:B0-----:R-:W-:-:S04]  /*0040*/  ISETP.NE.AND P0, PT, R7, R16, PT ;  /* 0x000000100700720c */ /* 0x001fc80003f05270 */
[----:B-1----:R-:W-:-:S13]  /*0050*/  ISETP.EQ.OR P0, PT, R4, R16, !P0 ;  /* 0x000000100400720c */ /* 0x002fda0004702670 */
[----:B------:R-:W-:Y:S05]  /*0060*/  @P0 EXIT ;  /* 0x000000000000094d */ /* 0x000fea0003800000 */
[----:B------:R-:W0:Y:S01]  /*0070*/  S2R R3, SR_TID.X ;  /* 0x0000000000037919 */ /* 0x000e220000002100 */
[----:B------:R-:W1:Y:S01]  /*0080*/  LDCU UR7, c[0x0][0x380] ;  /* 0x00007000ff0777ac */ /* 0x000e620008000800 */
[----:B------:R-:W-:Y:S01]  /*0090*/  IMAD.MOV.U32 R6, RZ, RZ, 0x3fffffff ;  /* 0x3fffffffff067424 */ /* 0x000fe200078e00ff */
[----:B------:R-:W2:Y:S01]  /*00a0*/  S2R R0, SR_TID.Y ;  /* 0x0000000000007919 */ /* 0x000ea20000002200 */
[----:B------:R-:W3:Y:S01]  /*00b0*/  LDCU.64 UR8, c[0x0][0x358] ;  /* 0x00006b00ff0877ac */ /* 0x000ee20008000a00 */
[--C-:B0-----:R-:W-:Y:S02]  /*00c0*/  IMAD R4, R4, 0x20, R3.reuse ;  /* 0x0000002004047824 */ /* 0x101fe400078e0203 */
[C-C-:B--2---:R-:W-:Y:S02]  /*00d0*/  IMAD R19, R16.reuse, 0x20, R0.reuse ;  /* 0x0000002010137824 */ /* 0x144fe400078e0200 */
[----:B------:R-:W-:Y:S02]  /*00e0*/  IMAD R7, R7, 0x20, R0 ;  /* 0x0000002007077824 */ /* 0x000fe400078e0200 */
[----:B------:R-:W-:Y:S01]  /*00f0*/  IMAD R16, R16, 0x20, R3 ;  /* 0x0000002010107824 */ /* 0x000fe200078e0203 */
[----:B------:R-:W-:-:S04]  /*0100*/  VIMNMX R2, PT, PT, R4, R19, !PT ;  /* 0x0000001304027248 */ /* 0x000fc80007fe0100 */
[----:B-1----:R-:W-:Y:S02]  /*0110*/  ISETP.GE.AND P1, PT, R2, UR7, PT ;  /* 0x0000000702007c0c */ /* 0x002fe4000bf26270 */
[----:B------:R-:W-:-:S04]  /*0120*/  VIMNMX R2, PT, PT, R7, R16, !PT ;  /* 0x0000001007027248 */ /* 0x000fc80007fe0100 */
[----:B------:R-:W-:-:S07]  /*0130*/  ISETP.GE.AND P0, PT, R2, UR7, PT ;  /* 0x0000000702007c0c */ /* 0x000fce000bf06270 */
[----:B------:R-:W0:Y:S01]  /*0140*/  @!P1 LDC.64 R20, c[0x0][0x390] ;  /* 0x0000e400ff149b82 */ /* 0x000e220000000a00 */
[----:B------:R-:W-:Y:S02]  /*0150*/  @!P1 SHF.R.S32.HI R13, RZ, 0x1f, R19 ;  /* 0x0000001fff0d9819 */ /* 0x000fe40000011413 */
[----:B------:R-:W-:-:S03]  /*0160*/  @!P1 SHF.R.S32.HI R5, RZ, 0x1f, R4 ;  /* 0x0000001fff059819 */ /* 0x000fc60000011404 */
[----:B------:R-:W-:Y:S02]  /*0170*/  @!P0 SHF.R.S32.HI R17, RZ, 0x1f, R16 ;  /* 0x0000001fff118819 */ /* 0x000fe40000011410 */
[----:B------:R-:W1:Y:S08]  /*0180*/  @!P0 LDC.64 R14, c[0x0][0x390] ;  /* 0x0000e400ff0e8b82 */ /* 0x000e700000000a00 */
[----:B------:R-:W2:Y:S08]  /*0190*/  @!P1 LDC.64 R10, c[0x0][0x388] ;  /* 0x0000e200ff0a9b82 */ /* 0x000eb00000000a00 */
[----:B------:R-:W4:Y:S01]  /*01a0*/  @!P0 LDC.64 R8, c[0x0][0x388] ;  /* 0x0000e200ff088b82 */ /* 0x000f220000000a00 */
[----:B0-----:R-:W-:-:S02]  /*01b0*/  @!P1 IMAD R2, R13, R20, RZ ;  /* 0x000000140d029224 */ /* 0x001fc400078e02ff */
[----:B------:R-:W-:-:S04]  /*01c0*/  @!P1 IMAD.WIDE.U32 R12, R19, R20, R4 ;  /* 0x00000014130c9225 */ /* 0x000fc800078e0004 */
[----:B------:R-:W-:Y:S02]  /*01d0*/  @!P1 IMAD R19, R19, R21, R2 ;  /* 0x0000001513139224 */ /* 0x000fe400078e0202 */
[----:B-1----:R-:W-:-:S04]  /*01e0*/  @!P0 IMAD.WIDE.U32 R16, R7, R14, R16 ;  /* 0x0000000e07108225 */ /* 0x002fc800078e0010 */
[----:B------:R-:W-:Y:S02]  /*01f0*/  @!P1 IMAD.IADD R2, R13, 0x1, R19 ;  /* 0x000000010d029824 */ /* 0x000fe400078e0213 */
[----:B------:R-:W-:Y:S01]  /*0200*/  @!P0 IMAD R15, R7, R15, R17 ;  /* 0x0000000f070f8224 */ /* 0x000fe200078e0211 */
[----:B--2---:R-:W-:-:S04]  /*0210*/  @!P1 LEA R10, P3, R12, R10, 0x2 ;  /* 0x0000000a0c0a9211 */ /* 0x004fc800078610ff */
[----:B------:R-:W-:Y:S01]  /*0220*/  @!P1 LEA.HI.X R11, R12, R11, R2, 0x2, P3 ;  /* 0x0000000b0c0b9211 */ /* 0x000fe200018f1402 */
[----:B------:R-:W-:Y:S01]  /*0230*/  IMAD.MOV.U32 R12, RZ, RZ, 0x3fffffff ;  /* 0x3fffffffff0c7424 */ /* 0x000fe200078e00ff */
[----:B----4-:R-:W-:-:S05]  /*0240*/  @!P0 LEA R8, P2, R16, R8, 0x2 ;  /* 0x0000000810088211 */ /* 0x010fca00078410ff */
[----:B---3--:R-:W2:Y:S01]  /*0250*/  @!P1 LDG.E R12, desc[UR8][R10.64] ;  /* 0x000000080a0c9981 */ /* 0x008ea2000c1e1900 */
[----:B------:R-:W-:-:S05]  /*0260*/  @!P0 LEA.HI.X R9, R16, R9, R15, 0x2, P2 ;  /* 0x0000000910098211 */ /* 0x000fca00010f140f */
[----:B------:R0:W3:Y:S01]  /*0270*/  @!P0 LDG.E R6, desc[UR8][R8.64] ;  /* 0x0000000808068981 */ /* 0x0000e2000c1e1900 */
[----:B------:R-:W1:Y:S01]  /*0280*/  S2UR UR6, SR_CgaCtaId ;  /* 0x00000000000679c3 */ /* 0x000e620000008800 */
[----:B------:R-:W-:Y:S02]  /*0290*/  UMOV UR4, 0x400 ;  /* 0x0000040000047882 */ /* 0x000fe40000000000 */
[----:B------:R-:W-:Y:S02]  /*02a0*/  UIADD3 UR5, UPT, UPT, UR4, 0x1000, URZ ;  /* 0x0000100004057890 */ /* 0x000fe4000fffe0ff */
[----:B-1----:R-:W-:Y:S02]  /*02b0*/  ULEA UR4, UR6, UR4, 0x18 ;  /* 0x0000000406047291 */ /* 0x002fe4000f8ec0ff */
[----:B------:R-:W-:-:S04]  /*02c0*/  ULEA UR5, UR6, UR5, 0x18 ;  /* 0x0000000506057291 */ /* 0x000fc8000f8ec0ff */
[C---:B------:R-:W-:Y:S02]  /*02d0*/  LEA R2, R0.reuse, UR4, 0x7 ;  /* 0x0000000400027c11 */ /* 0x040fe4000f8e38ff */
[----:B------:R-:W-:-:S03]  /*02e0*/  LEA R0, R0, UR5, 0x7 ;  /* 0x0000000500007c11 */ /* 0x000fc6000f8e38ff */
[C---:B0-----:R-:W-:Y:S02]  /*02f0*/  IMAD R9, R3.reuse, 0x4, R2 ;  /* 0x0000000403097824 */ /* 0x041fe400078e0202 */
[----:B------:R-:W-:Y:S01]  /*0300*/  IMAD R11, R3, 0x4, R0 ;  /* 0x00000004030b7824 */ /* 0x000fe200078e0200 */
[----:B------:R-:W-:-:S04]  /*0310*/  VIMNMX R13, PT, PT, R7, R4, !PT ;  /* 0x00000004070d7248 */ /* 0x000fc80007fe0100 */
[----:B------:R-:W-:Y:S01]  /*0320*/  ISETP.GE.AND P0, PT, R13, UR7, PT ;  /* 0x000000070d007c0c */ /* 0x000fe2000bf06270 */
[----:B---3--:R0:W-:Y:S04]  /*0330*/  STS [R9], R6 ;  /* 0x0000000609007388 */ /* 0x0081e80000000800 */
[----:B--2---:R0:W-:Y:S01]  /*0340*/  STS [R11], R12 ;  /* 0x0000000c0b007388 */ /* 0x0041e20000000800 */
[----:B------:R-:W-:Y:S07]  /*0350*/  BAR.SYNC.DEFER_BLOCKING 0x0 ;  /* 0x0000000000007b1d */ /* 0x000fee0000010000 */
[----:B------:R-:W-:Y:S05]  /*0360*/  @P0 EXIT ;  /* 0x000000000000094d */ /* 0x000fea0003800000 */
[----:B------:R-:W1:Y:S01]  /*0370*/  LDC.64 R28, c[0x0][0x388] ;  /* 0x0000e200ff1c7b82 */ /* 0x000e620000000a00 */
[----:B------:R-:W2:Y:S01]  /*0380*/  LDCU UR4, c[0x0][0x390] ;  /* 0x00007200ff0477ac */ /* 0x000ea20008000800 */
[----:B------:R-:W-:Y:S01]  /*0390*/  LEA R0, R3, UR5, 0x2 ;  /* 0x0000000503007c11 */ /* 0x000fe2000f8e10ff */
[----:B0-----:R-:W-:Y:S04]  /*03a0*/  LDS.128 R12, [R2+0x10] ;  /* 0x00001000020c7984 */ /* 0x001fe80000000c00 */
[----:B------:R-:W-:Y:S04]  /*03b0*/  LDS R3, [R0] ;  /* 0x0000000000037984 */ /* 0x000fe80000000800 */
[----:B------:R-:W-:Y:S04]  /*03c0*/  LDS R19, [R0+0x80] ;  /* 0x0000800000137984 */ /* 0x000fe80000000800 */
[----:B------:R-:W-:Y:S01]  /*03d0*/  LDS R17, [R0+0x100] ;  /* 0x0001000000117984 */ /* 0x000fe20000000800 */
[----:B--2---:R-:W-:-:S03]  /*03e0*/  IMAD R5, R7, UR4, R4 ;  /* 0x0000000407057c24 */ /* 0x004fc6000f8e0204 */
[----:B------:R-:W-:Y:S01]  /*03f0*/  LDS R16, [R0+0x180] ;  /* 0x0001800000107984 */ /* 0x000fe20000000800 */
[----:B-1----:R-:W-:-:S03]  /*0400*/  IMAD.WIDE R28, R5, 0x4, R28 ;  /* 0x00000004051c7825 */ /* 0x002fc600078e021c */
[----:B------:R-:W-:Y:S04]  /*0410*/  LDS R27, [R0+0x200] ;  /* 0x00020000001b7984 */ /* 0x000fe80000000800 */
[----:B------:R-:W2:Y:S04]  /*0420*/  LDG.E R9, desc[UR8][R28.64] ;  /* 0x000000081c097981 */ /* 0x000ea8000c1e1900 */
[----:B------:R-:W2:Y:S04]  /*0430*/  LDS.128 R4, [R2] ;  /* 0x0000000002047984 */ /* 0x000ea80000000c00 */
[----:B------:R-:W0:Y:S04]  /*0440*/  LDS R22, [R0+0x280] ;  /* 0x0002800000167984 */ /* 0x000e280000000800 */
[----:B------:R-:W1:Y:S04]  /*0450*/  LDS R25, [R0+0x300] ;  /* 0x0003000000197984 */ /* 0x000e680000000800 */
[----:B------:R-:W3:Y:S04]  /*0460*/  LDS R24, [R0+0x380] ;  /* 0x0003800000187984 */ /* 0x000ee80000000800 */
[----:B------:R-:W-:Y:S04]  /*0470*/  LDS R21, [R0+0x500] ;  /* 0x0005000000157984 */ /* 0x000fe80000000800 */
[----:B------:R-:W-:Y:S04]  /*0480*/  LDS R20, [R0+0x580] ;  /* 0x0005800000147984 */ /* 0x000fe80000000800 */
[----:B------:R-:W-:Y:S04]  /*0490*/  LDS R23, [R0+0x600] ;  /* 0x0006000000177984 */ /* 0x000fe80000000800 */
[----:B------:R-:W-:Y:S01]  /*04a0*/  LDS R26, [R0+0x980] ;  /* 0x00098000001a7984 */ /* 0x000fe20000000800 */
[----:B--2---:R-:W-:-:S03]  /*04b0*/  VIADDMNMX R18, R3, R4, R9, PT ;  /* 0x0000000403127246 */ /* 0x004fc60003800109 */
[----:B------:R-:W-:Y:S01]  /*04c0*/  LDS.128 R8, [R2+0x20] ;  /* 0x0000200002087984 */ /* 0x000fe20000000c00 */
[----:B------:R-:W-:-:S03]  /*04d0*/  VIADDMNMX R5, R19, R5, R18, PT ;  /* 0x0000000513057246 */ /* 0x000fc60003800112 */
[----:B------:R-:W2:Y:S01]  /*04e0*/  LDS R3, [R0+0x400] ;  /* 0x0004000000037984 */ /* 0x000ea20000000800 */
[----:B------:R-:W-:-:S03]  /*04f0*/  VIADDMNMX R5, R17, R6, R5, PT ;  /* 0x0000000611057246 */ /* 0x000fc60003800105 */
[----:B------:R-:W4:Y:S01]  /*0500*/  LDS R4, [R0+0x480] ;  /* 0x0004800000047984 */ /* 0x000f220000000800 */
[----:B------:R-:W-:-:S03]  /*0510*/  VIADDMNMX R5, R16, R7, R5, PT ;  /* 0x0000000710057246 */ /* 0x000fc60003800105 */
[----:B------:R-:W5:Y:S01]  /*0520*/  LDS.128 R16, [R2+0x30] ;  /* 0x0000300002107984 */ /* 0x000f620000000c00 */
[----:B------:R-:W-:-:S03]  /*0530*/  VIADDMNMX R5, R27, R12, R5, PT ;  /* 0x0000000c1b057246 */ /* 0x000fc60003800105 */
[----:B------:R-:W5:Y:S01]  /*0540*/  LDS R6, [R0+0x680] ;  /* 0x0006800000067984 */ /* 0x000f620000000800 */
[----:B0-----:R-:W-:-:S03]  /*0550*/  VIADDMNMX R13, R22, R13, R5, PT ;  /* 0x0000000d160d7246 */ /* 0x001fc60003800105 */
[----:B------:R-:W0:Y:S01]  /*0560*/  LDS R5, [R0+0x700] ;  /* 0x0007000000057984 */ /* 0x000e220000000800 */
[----:B-1----:R-:W-:-:S03]  /*0570*/  VIADDMNMX R13, R25, R14, R13, PT ;  /* 0x0000000e190d7246 */ /* 0x002fc6000380010d */
[----:B------:R-:W1:Y:S01]  /*0580*/  LDS R22, [R0+0x780] ;  /* 0x0007800000167984 */ /* 0x000e620000000800 */
[----:B---3--:R-:W-:-:S03]  /*0590*/  VIADDMNMX R24, R24, R15, R13, PT ;  /* 0x0000000f18187246 */ /* 0x008fc6000380010d */
[----:B------:R-:W-:Y:S04]  /*05a0*/  LDS R7, [R0+0x800] ;  /* 0x0008000000077984 */ /* 0x000fe80000000800 */
[----:B------:R-:W3:Y:S01]  /*05b0*/  LDS.128 R12, [R2+0x40] ;  /* 0x00004000020c7984 */ /* 0x000ee20000000c00 */
[----:B--2---:R-:W-:-:S03]  /*05c0*/  VIADDMNMX R3, R3, R8, R24, PT ;  /* 0x0000000803037246 */ /* 0x004fc60003800118 */
[----:B------:R-:W2:Y:S01]  /*05d0*/  LDS R24, [R0+0x880] ;  /* 0x0008800000187984 */ /* 0x000ea20000000800 */
[----:B----4-:R-:W-:-:S03]  /*05e0*/  VIADDMNMX R4, R4, R9, R3, PT ;  /* 0x0000000904047246 */ /* 0x010fc60003800103 */
[----:B------:R-:W4:Y:S01]  /*05f0*/  LDS R3, [R0+0x900] ;  /* 0x0009000000037984 */ /* 0x000f220000000800 */
[----:B------:R-:W-:-:S03]  /*0600*/  VIADDMNMX R4, R21, R10, R4, PT ;  /* 0x0000000a15047246 */ /* 0x000fc60003800104 */
[----:B------:R-:W-:Y:S01]  /*0610*/  LDS R21, [R0+0xa00] ;  /* 0x000a000000157984 */ /* 0x000fe20000000800 */
[----:B------:R-:W-:-:S03]  /*0620*/  VIADDMNMX R4, R20, R11, R4, PT ;  /* 0x0000000b14047246 */ /* 0x000fc60003800104 */
[----:B------:R-:W4:Y:S01]  /*0630*/  LDS.128 R8, [R2+0x50] ;  /* 0x0000500002087984 */ /* 0x000f220000000c00 */
[----:B-----5:R-:W-:-:S03]  /*0640*/  VIADDMNMX R4, R23, R16, R4, PT ;  /* 0x0000001017047246 */ /* 0x020fc60003800104 */
[----:B------:R-:W5:Y:S01]  /*0650*/  LDS R16, [R0+0xa80] ;  /* 0x000a800000107984 */ /* 0x000f620000000800 */
[----:B------:R-:W-:-:S03]  /*0660*/  VIADDMNMX R4, R6, R17, R4, PT ;  /* 0x0000001106047246 */ /* 0x000fc60003800104 */
[----:B------:R-:W5:Y:S01]  /*0670*/  LDS R17, [R0+0xb00] ;  /* 0x000b000000117984 */ /* 0x000f620000000800 */
[----:B0-----:R-:W-:-:S03]  /*0680*/  VIADDMNMX R4, R5, R18, R4, PT ;  /* 0x0000001205047246 */ /* 0x001fc60003800104 */
[----:B------:R-:W0:Y:S01]  /*0690*/  LDS R18, [R0+0xb80] ;  /* 0x000b800000127984 */ /* 0x000e220000000800 */
[----:B-1----:R-:W-:-:S03]  /*06a0*/  VIADDMNMX R4, R22, R19, R4, PT ;  /* 0x0000001316047246 */ /* 0x002fc60003800104 */
[----:B------:R-:W-:Y:S01]  /*06b0*/  LDS R19, [R0+0xc00] ;  /* 0x000c000000137984 */ /* 0x000fe20000000800 */
[----:B---3--:R-:W-:-:S03]  /*06c0*/  VIADDMNMX R12, R7, R12, R4, PT ;  /* 0x0000000c070c7246 */ /* 0x008fc60003800104 */
[----:B------:R-:W1:Y:S04]  /*06d0*/  LDS.128 R4, [R2+0x60] ;  /* 0x0000600002047984 */ /* 0x000e680000000c00 */
[----:B------:R-:W3:Y:S01]  /*06e0*/  LDS R20, [R0+0xc80] ;  /* 0x000c800000147984 */ /* 0x000ee20000000800 */
[----:B--2---:R-:W-:-:S03]  /*06f0*/  VIADDMNMX R12, R24, R13, R12, PT ;  /* 0x0000000d180c7246 */ /* 0x004fc6000380010c */
[----:B------:R-:W2:Y:S01]  /*0700*/  LDS R23, [R0+0xd00] ;  /* 0x000d000000177984 */ /* 0x000ea20000000800 */
[----:B----4-:R-:W-:-:S03]  /*0710*/  VIADDMNMX R3, R3, R14, R12, PT ;  /* 0x0000000e03037246 */ /* 0x010fc6000380010c */
[----:B------:R-:W4:Y:S01]  /*0720*/  LDS R22, [R0+0xd80] ;  /* 0x000d800000167984 */ /* 0x000f220000000800 */
[----:B------:R-:W-:-:S03]  /*0730*/  VIADDMNMX R26, R26, R15, R3, PT ;  /* 0x0000000f1a1a7246 */ /* 0x000fc60003800103 */
[----:B------:R-:W-:Y:S01]  /*0740*/  LDS R24, [R0+0xe80] ;  /* 0x000e800000187984 */ /* 0x000fe20000000800 */
[----:B------:R-:W-:-:S03]  /*0750*/  VIADDMNMX R8, R21, R8, R26, PT ;  /* 0x0000000815087246 */ /* 0x000fc6000380011a */
[----:B------:R-:W-:Y:S01]  /*0760*/  LDS.128 R12, [R2+0x70] ;  /* 0x00007000020c7984 */ /* 0x000fe20000000c00 */
[----:B-----5:R-:W-:-:S03]  /*0770*/  VIADDMNMX R9, R16, R9, R8, PT ;  /* 0x0000000910097246 */ /* 0x020fc60003800108 */
[----:B------:R-:W5:Y:S01]  /*0780*/  LDS R3, [R0+0xe00] ;  /* 0x000e000000037984 */ /* 0x000f620000000800 */
[----:B------:R-:W-:-:S03]  /*0790*/  VIADDMNMX R9, R17, R10, R9, PT ;  /* 0x0000000a11097246 */ /* 0x000fc60003800109 */
[----:B------:R-:W5:Y:S01]  /*07a0*/  LDS R21, [R0+0xf00] ;  /* 0x000f000000157984 */ /* 0x000f620000000800 */
[----:B0-----:R-:W-:-:S03]  /*07b0*/  VIADDMNMX R9, R18, R11, R9, PT ;  /* 0x0000000b12097246 */ /* 0x001fc60003800109 */
[----:B------:R-:W0:Y:S01]  /*07c0*/  LDS R8, [R0+0xf80] ;  /* 0x000f800000087984 */ /* 0x000e220000000800 */
[----:B-1----:R-:W-:-:S04]  /*07d0*/  VIADDMNMX R4, R19, R4, R9, PT ;  /* 0x0000000413047246 */ /* 0x002fc80003800109 */
[----:B---3--:R-:W-:-:S04]  /*07e0*/  VIADDMNMX R4, R20, R5, R4, PT ;  /* 0x0000000514047246 */ /* 0x008fc80003800104 */
[----:B--2---:R-:W-:-:S04]  /*07f0*/  VIADDMNMX R4, R23, R6, R4, PT ;  /* 0x0000000617047246 */ /* 0x004fc80003800104 */
[----:B----4-:R-:W-:-:S04]  /*0800*/  VIADDMNMX R4, R22, R7, R4, PT ;  /* 0x0000000716047246 */ /* 0x010fc80003800104 */
[----:B-----5:R-:W-:-:S04]  /*0810*/  VIADDMNMX R3, R3, R12, R4, PT ;  /* 0x0000000c03037246 */ /* 0x020fc80003800104 */
[----:B------:R-:W-:-:S04]  /*0820*/  VIADDMNMX R3, R24, R13, R3, PT ;  /* 0x0000000d18037246 */ /* 0x000fc80003800103 */
[----:B------:R-:W-:-:S04]  /*0830*/  VIADDMNMX R3, R21, R14, R3, PT ;  /* 0x0000000e15037246 */ /* 0x000fc80003800103 */
[----:B0-----:R-:W-:-:S05]  /*0840*/  VIADDMNMX R3, R8, R15, R3, PT ;  /* 0x0000000f08037246 */ /* 0x001fca0003800103 */
[----:B------:R-:W-:Y:S01]  /*0850*/  STG.E desc[UR8][R28.64], R3 ;  /* 0x000000031c007986 */ /* 0x000fe2000c101908 */
[----:B------:R-:W-:Y:S05]  /*0860*/  EXIT ;  /* 0x000000000000794d */ /* 0x000fea0003800000 */
.L_x_0:
[----:B------:R-:W-:-:S00]  /*0870*/  BRA `(.L_x_0) ;  /* 0xfffffffc00fc7947 */ /* 0x000fc0000383ffff */
[----:B------:R-:W-:-:S00]  /*0880*/  NOP ;  /* 0x0000000000007918 */ /* 0x000fc00000000000 */
[----:B------:R-:W-:-:S00]  /*0890*/  NOP ;  /* 0x0000000000007918 */ /* 0x000fc00000000000 */
[----:B------:R-:W-:-:S00]  /*08a0*/  NOP ;  /* 0x0000000000007918 */ /* 0x000fc00000000000 */
[----:B------:R-:W-:-:S00]  /*08b0*/  NOP ;  /* 0x0000000000007918 */ /* 0x000fc00000000000 */
[----:B------:R-:W-:-:S00]  /*08c0*/  NOP ;  /* 0x0000000000007918 */ /* 0x000fc00000000000 */
[----:B------:R-:W-:-:S00]  /*08d0*/  NOP ;  /* 0x0000000000007918 */ /* 0x000fc00000000000 */
[----:B------:R-:W-:-:S00]  /*08e0*/  NOP ;  /* 0x0000000000007918 */ /* 0x000fc00000000000 */
[----:B------:R-:W-:-:S00]  /*08f0*/  NOP ;  /* 0x0000000000007918 */ /* 0x000fc00000000000 */
.L_x_6:


//--------------------- .text._Z26blockedFloydWarshallPhase2iiPim --------------------------
	.section	.text._Z26blockedFloydWarshallPhase2iiPim,"ax",@progbits
	.align	128
        .global         _Z26blockedFloydWarshallPhase2iiPim
        .type           _Z26blockedFloydWarshallPhase2iiPim,@function
        .size           _Z26blockedFloydWarshallPhase2iiPim,(.L_x_7 - _Z26blockedFloydWarshallPhase2iiPim)
        .other          _Z26blockedFloydWarshallPhase2iiPim,@"STO_CUDA_ENTRY STV_DEFAULT"
_Z26blockedFloydWarshallPhase2iiPim:
.text._Z26blockedFloydWarshallPhase2iiPim:
[----:B------:R-:W-:Y:S01]  /*0000*/  LDC R1, c[0x0][0x37c] ;  /* 0x0000df00ff017b82 */ /* 0x000fe20000000800 */
[----:B------:R-:W0:Y:S07]  /*0010*/  S2R R4, SR_CTAID.X ;  /* 0x0000000000047919 */ /* 0x000e2e0000002500 */
[----:B------:R-:W0:Y:S02]  /*0020*/  LDC R2, c[0x0][0x384] ;  /* 0x0000e100ff027b82 */ /* 0x000e240000000800 */
[----:B0-----:R-:W-:-:S13]  /*0030*/  ISETP.NE.AND P0, PT, R4, R2, PT ;  /* 0x000000020400720c */ /* 0x001fda0003f05270 */
[----:B------:R-:W-:Y:S05]  /*0040*/  @!P0 EXIT ;  /* 0x000000000000894d */ /* 0x000fea0003800000 */
[----:B------:R-:W0:Y:S01]  /*0050*/  S2R R9, SR_TID.Y ;  /* 0x0000000000097919 */ /* 0x000e220000002200 */
[----:B------:R-:W1:Y:S01]  /*0060*/  S2UR UR7, SR_CTAID.Y ;  /* 0x00000000000779c3 */ /* 0x000e620000002600 */
[----:B------:R-:W2:Y:S01]  /*0070*/  LDCU UR10, c[0x0][0x380] ;  /* 0x00007000ff0a77ac */ /* 0x000ea20008000800 */
[----:B------:R-:W-:Y:S01]  /*0080*/  IMAD.MOV.U32 R8, RZ, RZ, 0x3fffffff ;  /* 0x3fffffffff087424 */ /* 0x000fe200078e00ff */
[----:B------:R-:W3:Y:S01]  /*0090*/  S2R R13, SR_TID.X ;  /* 0x00000000000d7919 */ /* 0x000ee20000002100 */
[----:B------:R-:W-:Y:S01]  /*00a0*/  IMAD.MOV.U32 R11, RZ, RZ, 0x3fffffff ;  /* 0x3fffffffff0b7424 */ /* 0x000fe200078e00ff */
[----:B------:R-:W4:Y:S01]  /*00b0*/  LDCU UR4, c[0x0][0x390] ;  /* 0x00007200ff0477ac */ /* 0x000f220008000800 */
[----:B------:R-:W5:Y:S01]  /*00c0*/  LDCU.64 UR8, c[0x0][0x358] ;  /* 0x00006b00ff0877ac */ /* 0x000f620008000a00 */
[----:B-1----:R-:W-:Y:S01]  /*00d0*/  ISETP.NE.AND P1, PT, RZ, UR7, PT ;  /* 0x00000007ff007c0c */ /* 0x002fe2000bf25270 */
[C---:B0-----:R-:W-:Y:S02]  /*00e0*/  IMAD R0, R2.reuse, 0x20, R9 ;  /* 0x0000002002007824 */ /* 0x041fe400078e0209 */
[----:B---3--:R-:W-:-:S05]  /*00f0*/  IMAD R5, R2, 0x20, R13 ;  /* 0x0000002002057824 */ /* 0x008fca00078e020d */
[----:B------:R-:W-:-:S04]  /*0100*/  VIMNMX R2, PT, PT, R0, R5, !PT ;  /* 0x0000000500027248 */ /* 0x000fc80007fe0100 */
[----:B--2---:R-:W-:Y:S02]  /*0110*/  ISETP.GE.AND P0, PT, R2, UR10, PT ;  /* 0x0000000a02007c0c */ /* 0x004fe4000bf06270 */
[----:B------:R-:W0:Y:S11]  /*0120*/  LDC.64 R2, c[0x0][0x388] ;  /* 0x0000e200ff027b82 */ /* 0x000e360000000a00 */
[----:B----4-:R-:W-:-:S02]  /*0130*/  @!P0 IMAD R7, R0, UR4, R5 ;  /* 0x0000000400078c24 */ /* 0x010fc4000f8e0205 */
[C---:B------:R-:W-:Y:S02]  /*0140*/  @P1 IMAD R0, R4.reuse, 0x20, R9 ;  /* 0x0000002004001824 */ /* 0x040fe400078e0209 */
[----:B------:R-:W-:-:S05]  /*0150*/  @!P1 IMAD R5, R4, 0x20, R13 ;  /* 0x0000002004059824 */ /* 0x000fca00078e020d */
[C---:B------:R-:W-:Y:S01]  /*0160*/  VIMNMX R10, PT, PT, R0.reuse, R5, !PT ;  /* 0x00000005000a7248 */ /* 0x040fe20007fe0100 */
[----:B------:R-:W-:-:S03]  /*0170*/  IMAD R5, R0, UR4, R5 ;  /* 0x0000000400057c24 */ /* 0x000fc6000f8e0205 */
[----:B------:R-:W-:Y:S01]  /*0180*/  ISETP.GE.AND P1, PT, R10, UR10, PT ;  /* 0x0000000a0a007c0c */ /* 0x000fe2000bf26270 */
[----:B0-----:R-:W-:-:S04]  /*0190*/  @!P0 IMAD.WIDE R6, R7, 0x4, R2 ;  /* 0x0000000407068825 */ /* 0x001fc800078e0202 */
[----:B------:R-:W-:Y:S01]  /*01a0*/  IMAD.WIDE R2, R5, 0x4, R2 ;  /* 0x0000000405027825 */ /* 0x000fe200078e0202 */
[----:B-----5:R-:W2:Y:S07]  /*01b0*/  @!P0 LDG.E R8, desc[UR8][R6.64] ;  /* 0x0000000806088981 */ /* 0x020eae000c1e1900 */
[----:B------:R-:W3:Y:S01]  /*01c0*/  @!P1 LDG.E R11, desc[UR8][R2.64] ;  /* 0x00000008020b9981 */ /* 0x000ee2000c1e1900 */
[----:B------:R-:W0:Y:S01]  /*01d0*/  S2UR UR6, SR_CgaCtaId ;  /* 0x00000000000679c3 */ /* 0x000e220000008800 */
[----:B------:R-:W-:Y:S01]  /*01e0*/  UMOV UR4, 0x400 ;  /* 0x0000040000047882 */ /* 0x000fe20000000000 */
[----:B------:R-:W-:Y:S01]  /*01f0*/  UISETP.NE.AND UP0, UPT, UR7, URZ, UPT ;  /* 0x000000ff0700728c */ /* 0x000fe2000bf05270 */
[----:B------:R-:W-:Y:S01]  /*0200*/  ISETP.GE.AND P0, PT, R10, UR10, PT ;  /* 0x0000000a0a007c0c */ /* 0x000fe2000bf06270 */
[----:B------:R-:W-:-:S02]  /*0210*/  UIADD3 UR5, UPT, UPT, UR4, 0x1000, URZ ;  /* 0x0000100004057890 */ /* 0x000fc4000fffe0ff */
[----:B0-----:R-:W-:Y:S02]  /*0220*/  ULEA UR4, UR6, UR4, 0x18 ;  /* 0x0000000406047291 */ /* 0x001fe4000f8ec0ff */
[----:B------:R-:W-:-:S04]  /*0230*/  ULEA UR5, UR6, UR5, 0x18 ;  /* 0x0000000506057291 */ /* 0x000fc8000f8ec0ff */
[C---:B------:R-:W-:Y:S02]  /*0240*/  LEA R4, R9.reuse, UR4, 0x7 ;  /* 0x0000000409047c11 */ /* 0x040fe4000f8e38ff */
[----:B------:R-:W-:-:S03]  /*0250*/  LEA R5, R9, UR5, 0x7 ;  /* 0x0000000509057c11 */ /* 0x000fc6000f8e38ff */
[C---:B------:R-:W-:Y:S02]  /*0260*/  IMAD R9, R13.reuse, 0x4, R4 ;  /* 0x000000040d097824 */ /* 0x040fe400078e0204 */
[----:B------:R-:W-:-:S03]  /*0270*/  IMAD R0, R13, 0x4, R5 ;  /* 0x000000040d007824 */ /* 0x000fc600078e0205 */
[----:B--2---:R0:W-:Y:S04]  /*0280*/  STS [R9], R8 ;  /* 0x0000000809007388 */ /* 0x0041e80000000800 */
[----:B---3--:R0:W-:Y:S01]  /*0290*/  STS [R0], R11 ;  /* 0x0000000b00007388 */ /* 0x0081e20000000800 */
[----:B------:R-:W-:Y:S06]  /*02a0*/  BAR.SYNC.DEFER_BLOCKING 0x0 ;  /* 0x0000000000007b1d */ /* 0x000fec0000010000 */
[----:B------:R-:W-:Y:S05]  /*02b0*/  BRA.U UP0, `(.L_x_1) ;  /* 0x0000000d00087547 */ /* 0x000fea000b800000 */
[----:B------:R-:W-:Y:S01]  /*02c0*/  LEA R5, R13, UR5, 0x2 ;  /* 0x000000050d057c11 */ /* 0x000fe2000f8e10ff */
[----:B------:R-:W-:Y:S04]  /*02d0*/  LDS R6, [R0] ;  /* 0x0000000000067984 */ /* 0x000fe80000000800 */
[----:B------:R-:W-:Y:S04]  /*02e0*/  LDS R7, [R4] ;  /* 0x0000000004077984 */ /* 0x000fe80000000800 */
[----:B0-----:R-:W0:Y:S02]  /*02f0*/  LDS R8, [R5] ;  /* 0x0000000005087984 */ /* 0x001e240000000800 */
[----:B0-----:R-:W-:-:S05]  /*0300*/  VIADDMNMX R7, R8, R7, R6, PT ;  /* 0x0000000708077246 */ /* 0x001fca0003800106 */
[----:B------:R-:W-:Y:S01]  /*0310*/  STS [R0], R7 ;  /* 0x0000000700007388 */ /* 0x000fe20000000800 */
[----:B------:R-:W-:Y:S06]  /*0320*/  BAR.SYNC.DEFER_BLOCKING 0x0 ;  /* 0x0000000000007b1d */ /* 0x000fec0000010000 */
[----:B------:R-:W-:Y:S04]  /*0330*/  LDS R6, [R0] ;  /* 0x0000000000067984 */ /* 0x000fe80000000800 */
[----:B------:R-:W-:Y:S04]  /*0340*/  LDS R9, [R4+0x4] ;  /* 0x0000040004097984 */ /* 0x000fe80000000800 */
[----:B------:R-:W0:Y:S02]  /*0350*/  LDS R8, [R5+0x80] ;  /* 0x0000800005087984 */ /* 0x000e240000000800 */
        /* <DEDUP_REMOVED lines=177> */
[----:B------:R-:W-:Y:S04]  /*0e70*/  LDS R9, [R4+0x7c] ;  /* 0x00007c0004097984 */ /* 0x000fe80000000800 */
[----:B------:R-:W-:Y:S04]  /*0e80*/  LDS R8, [R5+0xf80] ;  /* 0x000f800005087984 */ /* 0x000fe80000000800 */
[----:B------:R-:W0:Y:S02]  /*0e90*/  LDS R6, [R0] ;  /* 0x0000000000067984 */ /* 0x000e240000000800 */
[----:B0-----:R-:W-:-:S05]  /*0ea0*/  VIADDMNMX R9, R8, R9, R6, PT ;  /* 0x0000000908097246 */ /* 0x001fca0003800106 */
[----:B------:R0:W-:Y:S01]  /*0eb0*/  STS [R0], R9 ;  /* 0x0000000900007388 */ /* 0x0001e20000000800 */
[----:B------:R-:W-:Y:S06]  /*0ec0*/  BAR.SYNC.DEFER_BLOCKING 0x0 ;  /* 0x0000000000007b1d */ /* 0x000fec0000010000 */
[----:B------:R-:W-:Y:S05]  /*0ed0*/  BRA `(.L_x_2) ;  /* 0x0000000c00047947 */ /* 0x000fea0003800000 */
.L_x_1:
        /* <DEDUP_REMOVED lines=193> */
.L_x_2:
[----:B------:R-:W-:Y:S05]  /*1af0*/  @P0 EXIT ;  /* 0x000000000000094d */ /* 0x000fea0003800000 */
[----:B------:R-:W2:Y:S04]  /*1b00*/  LDS R5, [R0] ;  /* 0x0000000000057984 */ /* 0x000ea80000000800 */
[----:B--2---:R-:W-:Y:S01]  /*1b10*/  STG.E desc[UR8][R2.64], R5 ;  /* 0x0000000502007986 */ /* 0x004fe2000c101908 */
[----:B------:R-:W-:Y:S05]  /*1b20*/  EXIT ;  /* 0x000000000000794d */ /* 0x000fea0003800000 */
.L_x_3:
        /* <DEDUP_REMOVED lines=13> */
.L_x_7:


//--------------------- .text._Z26blockedFloydWarshallPhase1iiPim --------------------------
	.section	.text._Z26blockedFloydWarshallPhase1iiPim,"ax",@progbits
	.align	128
        .global         _Z26blockedFloydWarshallPhase1iiPim
        .type           _Z26blockedFloydWarshallPhase1iiPim,@function
        .size           _Z26blockedFloydWarshallPhase1iiPim,(.L_x_8 - _Z26blockedFloydWarshallPhase1iiPim)
        .other          _Z26blockedFloydWarshallPhase1iiPim,@"STO_CUDA_ENTRY STV_DEFAULT"
_Z26blockedFloydWarshallPhase1iiPim:
.text._Z26blockedFloydWarshallPhase1iiPim:
[----:B------:R-:W-:Y:S01]  /*0000*/  LDC R1, c[0x0][0x37c] ;  /* 0x0000df00ff017b82 */ /* 0x000fe20000000800 */
[----:B------:R-:W0:Y:S07]  /*0010*/  S2R R8, SR_TID.Y ;  /* 0x0000000000087919 */ /* 0x000e2e0000002200 */
[----:B------:R-:W0:Y:S01]  /*0020*/  LDC.64 R2, c[0x0][0x380] ;  /* 0x0000e000ff027b82 */ /* 0x000e220000000a00 */
[----:B------:R-:W1:Y:S01]  /*0030*/  LDCU UR4, c[0x0][0x390] ;  /* 0x00007200ff0477ac */ /* 0x000e620008000800 */
[----:B------:R-:W-:Y:S01]  /*0040*/  IMAD.MOV.U32 R9, RZ, RZ, 0x3fffffff ;  /* 0x3fffffffff097424 */ /* 0x000fe200078e00ff */
[----:B------:R-:W2:Y:S01]  /*0050*/  S2R R6, SR_TID.X ;  /* 0x0000000000067919 */ /* 0x000ea20000002100 */
[----:B------:R-:W3:Y:S04]  /*0060*/  LDCU.64 UR6, c[0x0][0x358] ;  /* 0x00006b00ff0677ac */ /* 0x000ee80008000a00 */
[----:B------:R-:W4:Y:S01]  /*0070*/  LDC.64 R4, c[0x0][0x388] ;  /* 0x0000e200ff047b82 */ /* 0x000f220000000a00 */
[----:B0-----:R-:W-:-:S02]  /*0080*/  IMAD R0, R3, 0x20, R8 ;  /* 0x0000002003007824 */ /* 0x001fc400078e0208 */
[----:B--2---:R-:W-:-:S05]  /*0090*/  IMAD R7, R3, 0x20, R6 ;  /* 0x0000002003077824 */ /* 0x004fca00078e0206 */
[C---:B------:R-:W-:Y:S01]  /*00a0*/  VIMNMX R3, PT, PT, R0.reuse, R7, !PT ;  /* 0x0000000700037248 */ /* 0x040fe20007fe0100 */
[----:B-1----:R-:W-:-:S03]  /*00b0*/  IMAD R7, R0, UR4, R7 ;  /* 0x0000000400077c24 */ /* 0x002fc6000f8e0207 */
[----:B------:R-:W-:Y:S01]  /*00c0*/  ISETP.GE.AND P0, PT, R3, R2, PT ;  /* 0x000000020300720c */ /* 0x000fe20003f06270 */
[----:B----4-:R-:W-:-:S12]  /*00d0*/  IMAD.WIDE R4, R7, 0x4, R4 ;  /* 0x0000000407047825 */ /* 0x010fd800078e0204 */
[----:B---3--:R-:W2:Y:S01]  /*00e0*/  @!P0 LDG.E R9, desc[UR6][R4.64] ;  /* 0x0000000604098981 */ /* 0x008ea2000c1e1900 */
[----:B------:R-:W0:Y:S01]  /*00f0*/  S2UR UR5, SR_CgaCtaId ;  /* 0x00000000000579c3 */ /* 0x000e220000008800 */
[----:B------:R-:W-:Y:S01]  /*0100*/  UMOV UR4, 0x400 ;  /* 0x0000040000047882 */ /* 0x000fe20000000000 */
[----:B------:R-:W-:Y:S01]  /*0110*/  ISETP.GE.AND P0, PT, R3, R2, PT ;  /* 0x000000020300720c */ /* 0x000fe20003f06270 */
[----:B0-----:R-:W-:-:S06]  /*0120*/  ULEA UR4, UR5, UR4, 0x18 ;  /* 0x0000000405047291 */ /* 0x001fcc000f8ec0ff */
[----:B------:R-:W-:-:S05]  /*0130*/  LEA R7, R8, UR4, 0x7 ;  /* 0x0000000408077c11 */ /* 0x000fca000f8e38ff */
[C---:B------:R-:W-:Y:S01]  /*0140*/  IMAD R0, R6.reuse, 0x4, R7 ;  /* 0x0000000406007824 */ /* 0x040fe200078e0207 */
[----:B------:R-:W-:-:S04]  /*0150*/  LEA R6, R6, UR4, 0x2 ;  /* 0x0000000406067c11 */ /* 0x000fc8000f8e10ff */
[----:B--2---:R-:W-:Y:S01]  /*0160*/  STS [R0], R9 ;  /* 0x0000000900007388 */ /* 0x004fe20000000800 */
[----:B------:R-:W-:Y:S06]  /*0170*/  BAR.SYNC.DEFER_BLOCKING 0x0 ;  /* 0x0000000000007b1d */ /* 0x000fec0000010000 */
[----:B------:R-:W-:Y:S04]  /*0180*/  LDS R8, [R0] ;  /* 0x0000000000087984 */ /* 0x000fe80000000800 */
[----:B------:R-:W-:Y:S04]  /*0190*/  LDS R11, [R7] ;  /* 0x00000000070b7984 */ /* 0x000fe80000000800 */
[----:B------:R-:W0:Y:S02]  /*01a0*/  LDS R10, [R6] ;  /* 0x00000000060a7984 */ /* 0x000e240000000800 */
        /* <DEDUP_REMOVED lines=189> */
[----:B------:R-:W-:Y:S05]  /*0d80*/  @P0 EXIT ;  /* 0x000000000000094d */ /* 0x000fea0003800000 */
[----:B------:R-:W1:Y:S04]  /*0d90*/  LDS R3, [R0] ;  /* 0x0000000000037984 */ /* 0x000e680000000800 */
[----:B-1----:R-:W-:Y:S01]  /*0da0*/  STG.E desc[UR6][R4.64], R3 ;  /* 0x0000000304007986 */ /* 0x002fe2000c101906 */
[----:B------:R-:W-:Y:S05]  /*0db0*/  EXIT ;  /* 0x000000000000794d */ /* 0x000fea0003800000 */
.L_x_4:
        /* <DEDUP_REMOVED lines=12> */
.L_x_8:


//--------------------- .text._Z18naiveFloydWarshalliiPi --------------------------
	.section	.text._Z18naiveFloydWarshalliiPi,"ax",@progbits
	.align	128
        .global         _Z18naiveFloydWarshalliiPi
        .type           _Z18naiveFloydWarshalliiPi,@function
        .size           _Z18naiveFloydWarshalliiPi,(.L_x_9 - _Z18naiveFloydWarshalliiPi)
        .other          _Z18naiveFloydWarshalliiPi,@"STO_CUDA_ENTRY STV_DEFAULT"
_Z18naiveFloydWarshalliiPi:
.text._Z18naiveFloydWarshalliiPi:
[----:B------:R-:W-:Y:S01]  /*0000*/  LDC R1, c[0x0][0x37c] ;  /* 0x0000df00ff017b82 */ /* 0x000fe20000000800 */
[----:B------:R-:W0:Y:S07]  /*0010*/  S2R R10, SR_TID.X ;  /* 0x00000000000a7919 */ /* 0x000e2e0000002100 */
[----:B------:R-:W0:Y:S01]  /*0020*/  S2UR UR4, SR_CTAID.X ;  /* 0x00000000000479c3 */ /* 0x000e220000002500 */
[----:B------:R-:W1:Y:S01]  /*0030*/  LDCU UR10, c[0x0][0x380] ;  /* 0x00007000ff0a77ac */ /* 0x000e620008000800 */
[----:B------:R-:W2:Y:S06]  /*0040*/  S2R R13, SR_TID.Y ;  /* 0x00000000000d7919 */ /* 0x000eac0000002200 */
[----:B------:R-:W0:Y:S08]  /*0050*/  LDC R3, c[0x0][0x360] ;  /* 0x0000d800ff037b82 */ /* 0x000e300000000800 */
[----:B------:R-:W2:Y:S08]  /*0060*/  S2UR UR5, SR_CTAID.Y ;  /* 0x00000000000579c3 */ /* 0x000eb00000002600 */
[----:B------:R-:W2:Y:S01]  /*0070*/  LDC R2, c[0x0][0x364] ;  /* 0x0000d900ff027b82 */ /* 0x000ea20000000800 */
[----:B0-----:R-:W-:-:S02]  /*0080*/  IMAD R0, R3, UR4, R10 ;  /* 0x0000000403007c24 */ /* 0x001fc4000f8e020a */
[----:B--2---:R-:W-:-:S05]  /*0090*/  IMAD R3, R2, UR5, R13 ;  /* 0x0000000502037c24 */ /* 0x004fca000f8e020d */
[----:B------:R-:W-:-:S04]  /*00a0*/  VIMNMX R2, PT, PT, R0, R3, !PT ;  /* 0x0000000300027248 */ /* 0x000fc80007fe0100 */
[----:B-1----:R-:W-:-:S13]  /*00b0*/  ISETP.GE.AND P0, PT, R2, UR10, PT ;  /* 0x0000000a02007c0c */ /* 0x002fda000bf06270 */
[----:B------:R-:W-:Y:S05]  /*00c0*/  @P0 EXIT ;  /* 0x000000000000094d */ /* 0x000fea0003800000 */
[----:B------:R-:W0:Y:S01]  /*00d0*/  LDC R11, c[0x0][0x384] ;  /* 0x0000e100ff0b7b82 */ /* 0x000e220000000800 */
[----:B------:R-:W1:Y:S01]  /*00e0*/  LDCU.64 UR8, c[0x0][0x358] ;  /* 0x00006b00ff0877ac */ /* 0x000e620008000a00 */
[----:B------:R-:W-:-:S06]  /*00f0*/  IMAD R5, R0, UR10, R3 ;  /* 0x0000000a00057c24 */ /* 0x000fcc000f8e0203 */
[----:B------:R-:W2:Y:S01]  /*0100*/  LDC.64 R6, c[0x0][0x388] ;  /* 0x0000e200ff067b82 */ /* 0x000ea20000000a00 */
[----:B0-----:R-:W-:Y:S02]  /*0110*/  IMAD R9, R0, UR10, R11 ;  /* 0x0000000a00097c24 */ /* 0x001fe4000f8e020b */
[----:B------:R-:W-:Y:S02]  /*0120*/  IMAD R11, R11, UR10, R3 ;  /* 0x0000000a0b0b7c24 */ /* 0x000fe4000f8e0203 */
[----:B--2---:R-:W-:-:S04]  /*0130*/  IMAD.WIDE R2, R5, 0x4, R6 ;  /* 0x0000000405027825 */ /* 0x004fc800078e0206 */
[--C-:B------:R-:W-:Y:S01]  /*0140*/  IMAD.WIDE R4, R9, 0x4, R6.reuse ;  /* 0x0000000409047825 */ /* 0x100fe200078e0206 */
[----:B-1----:R-:W2:Y:S03]  /*0150*/  LDG.E R0, desc[UR8][R2.64] ;  /* 0x0000000802007981 */ /* 0x002ea6000c1e1900 */
[----:B------:R-:W-:Y:S02]  /*0160*/  IMAD.WIDE R6, R11, 0x4, R6 ;  /* 0x000000040b067825 */ /* 0x000fe400078e0206 */
[----:B------:R0:W3:Y:S04]  /*0170*/  LDG.E R4, desc[UR8][R4.64] ;  /* 0x0000000804047981 */ /* 0x0000e8000c1e1900 */
[----:B------:R1:W4:Y:S01]  /*0180*/  LDG.E R6, desc[UR8][R6.64] ;  /* 0x0000000806067981 */ /* 0x000322000c1e1900 */
[----:B------:R-:W5:Y:S01]  /*0190*/  S2UR UR7, SR_CgaCtaId ;  /* 0x00000000000779c3 */ /* 0x000f620000008800 */
[----:B------:R-:W-:-:S02]  /*01a0*/  UMOV UR4, 0x400 ;  /* 0x0000040000047882 */ /* 0x000fc40000000000 */
[----:B------:R-:W-:Y:S02]  /*01b0*/  UIADD3 UR5, UPT, UPT, UR4, 0x1000, URZ ;  /* 0x0000100004057890 */ /* 0x000fe4000fffe0ff */
[----:B------:R-:W-:Y:S02]  /*01c0*/  UIADD3 UR6, UPT, UPT, UR4, 0x2000, URZ ;  /* 0x0000200004067890 */ /* 0x000fe4000fffe0ff */
[----:B-----5:R-:W-:Y:S02]  /*01d0*/  ULEA UR4, UR7, UR4, 0x18 ;  /* 0x0000000407047291 */ /* 0x020fe4000f8ec0ff */
[----:B------:R-:W-:Y:S02]  /*01e0*/  ULEA UR5, UR7, UR5, 0x18 ;  /* 0x0000000507057291 */ /* 0x000fe4000f8ec0ff */
[----:B------:R-:W-:Y:S02]  /*01f0*/  ULEA UR6, UR7, UR6, 0x18 ;  /* 0x0000000607067291 */ /* 0x000fe4000f8ec0ff */
[----:B------:R-:W-:-:S02]  /*0200*/  LEA R8, R10, UR4, 0x7 ;  /* 0x000000040a087c11 */ /* 0x000fc4000f8e38ff */
[C---:B------:R-:W-:Y:S02]  /*0210*/  LEA R9, R10.reuse, UR5, 0x7 ;  /* 0x000000050a097c11 */ /* 0x040fe4000f8e38ff */
[----:B------:R-:W-:Y:S02]  /*0220*/  LEA R10, R10, UR6, 0x7 ;  /* 0x000000060a0a7c11 */ /* 0x000fe4000f8e38ff */
[C---:B0-----:R-:W-:Y:S02]  /*0230*/  LEA R5, R13.reuse, R8, 0x2 ;  /* 0x000000080d057211 */ /* 0x041fe400078e10ff */
[C---:B------:R-:W-:Y:S02]  /*0240*/  LEA R9, R13.reuse, R9, 0x2 ;  /* 0x000000090d097211 */ /* 0x040fe400078e10ff */
[----:B-1----:R-:W-:Y:S01]  /*0250*/  LEA R7, R13, R10, 0x2 ;  /* 0x0000000a0d077211 */ /* 0x002fe200078e10ff */
[----:B--2---:R-:W-:Y:S04]  /*0260*/  STS [R5], R0 ;  /* 0x0000000005007388 */ /* 0x004fe80000000800 */
[----:B---3--:R-:W-:Y:S04]  /*0270*/  STS [R9], R4 ;  /* 0x0000000409007388 */ /* 0x008fe80000000800 */
[----:B----4-:R-:W-:Y:S01]  /*0280*/  STS [R7], R6 ;  /* 0x0000000607007388 */ /* 0x010fe20000000800 */
[----:B------:R-:W-:Y:S06]  /*0290*/  BAR.SYNC.DEFER_BLOCKING 0x0 ;  /* 0x0000000000007b1d */ /* 0x000fec0000010000 */
[----:B------:R-:W-:Y:S04]  /*02a0*/  LDS R10, [R9] ;  /* 0x00000000090a7984 */ /* 0x000fe80000000800 */
[----:B------:R-:W0:Y:S04]  /*02b0*/  LDS R11, [R7] ;  /* 0x00000000070b7984 */ /* 0x000e280000000800 */
[----:B------:R-:W1:Y:S01]  /*02c0*/  LDS R8, [R5] ;  /* 0x0000000005087984 */ /* 0x000e620000000800 */
[----:B0-----:R-:W-:-:S04]  /*02d0*/  IADD3 R11, PT, PT, R10, R11, RZ ;  /* 0x0000000b0a0b7210 */ /* 0x001fc80007ffe0ff */
[----:B-1----:R-:W-:-:S13]  /*02e0*/  ISETP.GT.AND P0, PT, R8, R11, PT ;  /* 0x0000000b0800720c */ /* 0x002fda0003f04270 */
[----:B------:R-:W-:Y:S05]  /*02f0*/  @!P0 EXIT ;  /* 0x000000000000894d */ /* 0x000fea0003800000 */
[----:B------:R-:W-:Y:S01]  /*0300*/  STG.E desc[UR8][R2.64], R11 ;  /* 0x0000000b02007986 */ /* 0x000fe2000c101908 */
[----:B------:R-:W-:Y:S05]  /*0310*/  EXIT ;  /* 0x000000000000794d */ /* 0x000fea0003800000 */
.L_x_5:
        /* <DEDUP_REMOVED lines=14> */
.L_x_9:


//--------------------- .nv.shared._Z26blockedFloydWarshallPhase3iiPim --------------------------
	.section	.nv.shared._Z26blockedFloydWarshallPhase3iiPim,"aw",@nobits
	.sectionflags	@""
	.align	4
.nv.shared._Z26blockedFloydWarshallPhase3iiPim:
	.zero		9216


//--------------------- .nv.shared.reserved.0     --------------------------
	.section	.nv.shared.reserved.0,"aw",@nobits
	.weak		__nv_reservedSMEM_offset_0_alias
	.size		__nv_reservedSMEM_offset_0_alias, 0, 64
	.other		__nv_reservedSMEM_offset_0_alias,@"STO_CUDA_RESERVED_SHARED STV_DEFAULT"
__nv_reservedSMEM_offset_0_alias:
	.zero		0
	.zero		64


//--------------------- .nv.shared._Z26blockedFloydWarshallPhase2iiPim --------------------------
	.section	.nv.shared._Z26blockedFloydWarshallPhase2iiPim,"aw",@nobits
	.sectionflags	@""
	.align	4
.nv.shared._Z26blockedFloydWarshallPhase2iiPim:
	.zero		9216


//--------------------- .nv.shared._Z26blockedFloydWarshallPhase1iiPim --------------------------
	.section	.nv.shared._Z26blockedFloydWarshallPhase1iiPim,"aw",@nobits
	.sectionflags	@""
	.align	4
.nv.shared._Z26blockedFloydWarshallPhase1iiPim:
	.zero		5120


//--------------------- .nv.shared._Z18naiveFloydWarshalliiPi --------------------------
	.section	.nv.shared._Z18naiveFloydWarshalliiPi,"aw",@nobits
	.sectionflags	@""
	.align	4
.nv.shared._Z18naiveFloydWarshalliiPi:
	.zero		13312


//--------------------- .nv.constant0._Z26blockedFloydWarshallPhase3iiPim --------------------------
	.section	.nv.constant0._Z26blockedFloydWarshallPhase3iiPim,"a",@progbits
	.sectionflags	@""
	.align	4
.nv.constant0._Z26blockedFloydWarshallPhase3iiPim:
	.zero		920


//--------------------- .nv.constant0._Z26blockedFloydWarshallPhase2iiPim --------------------------
	.section	.nv.constant0._Z26blockedFloydWarshallPhase2iiPim,"a",@progbits
	.sectionflags	@""
	.align	4
.nv.constant0._Z26blockedFloydWarshallPhase2iiPim:
	.zero		920


//--------------------- .nv.constant0._Z26blockedFloydWarshallPhase1iiPim --------------------------
	.section	.nv.constant0._Z26blockedFloydWarshallPhase1iiPim,"a",@progbits
	.sectionflags	@""
	.align	4
.nv.constant0._Z26blockedFloydWarshallPhase1iiPim:
	.zero		920


//--------------------- .nv.constant0._Z18naiveFloydWarshalliiPi --------------------------
	.section	.nv.constant0._Z18naiveFloydWarshalliiPi,"a",@progbits
	.sectionflags	@""
	.align	4
.nv.constant0._Z18naiveFloydWarshalliiPi:
	.zero		912


//--------------------- SYMBOLS --------------------------

	.type		.nv.reservedSmem.offset0,@object
	.size		.nv.reservedSmem.offset0,0x4
	.type		.nv.reservedSmem.cap,@object
	.size		.nv.reservedSmem.cap,0x4
